//
// Generated by NVIDIA NVVM Compiler
//
// Compiler Build ID: CL-36424714
// Cuda compilation tools, release 13.0, V13.0.88
// Based on NVVM 20.0.0
//

.version 9.0
.target sm_100
.address_size 64

	// .globl	_Z22flash_attention_kernelPKfS0_S0_Pfiif
.extern .shared .align 16 .b8 smem[];

.visible .entry _Z22flash_attention_kernelPKfS0_S0_Pfiif(
	.param .u64 .ptr .align 1 _Z22flash_attention_kernelPKfS0_S0_Pfiif_param_0,
	.param .u64 .ptr .align 1 _Z22flash_attention_kernelPKfS0_S0_Pfiif_param_1,
	.param .u64 .ptr .align 1 _Z22flash_attention_kernelPKfS0_S0_Pfiif_param_2,
	.param .u64 .ptr .align 1 _Z22flash_attention_kernelPKfS0_S0_Pfiif_param_3,
	.param .u32 _Z22flash_attention_kernelPKfS0_S0_Pfiif_param_4,
	.param .u32 _Z22flash_attention_kernelPKfS0_S0_Pfiif_param_5,
	.param .f32 _Z22flash_attention_kernelPKfS0_S0_Pfiif_param_6
)
{
	.reg .pred 	%p<27>;
	.reg .b32 	%r<201>;
	.reg .b32 	%f<1092>;
	.reg .b64 	%rd<19>;

	ld.param.u64 	%rd1, [_Z22flash_attention_kernelPKfS0_S0_Pfiif_param_0];
	ld.param.u32 	%r22, [_Z22flash_attention_kernelPKfS0_S0_Pfiif_param_4];
	mov.u32 	%r24, %ctaid.x;
	mov.u32 	%r1, %tid.x;
	shl.b32 	%r2, %r24, 5;
	setp.ge.s32 	%p1, %r2, %r22;
	@%p1 bra 	$L__BB0_42;
	ld.param.u32 	%r176, [_Z22flash_attention_kernelPKfS0_S0_Pfiif_param_4];
	add.s32 	%r3, %r2, %r1;
	setp.lt.u32 	%p2, %r3, %r176;
	@%p2 bra 	$L__BB0_3;
	shl.b32 	%r25, %r1, 8;
	mov.u32 	%r26, smem;
	add.s32 	%r27, %r26, %r25;
	mov.f32 	%f415, 0f00000000;
	st.shared.v4.f32 	[%r27], {%f415, %f415, %f415, %f415};
	st.shared.v4.f32 	[%r27+16], {%f415, %f415, %f415, %f415};
	st.shared.v4.f32 	[%r27+32], {%f415, %f415, %f415, %f415};
	st.shared.v4.f32 	[%r27+48], {%f415, %f415, %f415, %f415};
	st.shared.v4.f32 	[%r27+64], {%f415, %f415, %f415, %f415};
	st.shared.v4.f32 	[%r27+80], {%f415, %f415, %f415, %f415};
	st.shared.v4.f32 	[%r27+96], {%f415, %f415, %f415, %f415};
	st.shared.v4.f32 	[%r27+112], {%f415, %f415, %f415, %f415};
	st.shared.v4.f32 	[%r27+128], {%f415, %f415, %f415, %f415};
	st.shared.v4.f32 	[%r27+144], {%f415, %f415, %f415, %f415};
	st.shared.v4.f32 	[%r27+160], {%f415, %f415, %f415, %f415};
	st.shared.v4.f32 	[%r27+176], {%f415, %f415, %f415, %f415};
	st.shared.v4.f32 	[%r27+192], {%f415, %f415, %f415, %f415};
	st.shared.v4.f32 	[%r27+208], {%f415, %f415, %f415, %f415};
	st.shared.v4.f32 	[%r27+224], {%f415, %f415, %f415, %f415};
	st.shared.v4.f32 	[%r27+240], {%f415, %f415, %f415, %f415};
	bra.uni 	$L__BB0_4;
$L__BB0_3:
	ld.param.u32 	%r191, [_Z22flash_attention_kernelPKfS0_S0_Pfiif_param_5];
	mul.lo.s32 	%r28, %r191, %r3;
	cvta.to.global.u64 	%rd5, %rd1;
	mul.wide.s32 	%rd6, %r28, 4;
	add.s64 	%rd7, %rd5, %rd6;
	ld.global.nc.f32 	%f416, [%rd7];
	shl.b32 	%r29, %r1, 8;
	mov.u32 	%r30, smem;
	add.s32 	%r31, %r30, %r29;
	ld.global.nc.f32 	%f417, [%rd7+4];
	ld.global.nc.f32 	%f418, [%rd7+8];
	ld.global.nc.f32 	%f419, [%rd7+12];
	st.shared.v4.f32 	[%r31], {%f416, %f417, %f418, %f419};
	ld.global.nc.f32 	%f420, [%rd7+16];
	ld.global.nc.f32 	%f421, [%rd7+20];
	ld.global.nc.f32 	%f422, [%rd7+24];
	ld.global.nc.f32 	%f423, [%rd7+28];
	st.shared.v4.f32 	[%r31+16], {%f420, %f421, %f422, %f423};
	ld.global.nc.f32 	%f424, [%rd7+32];
	ld.global.nc.f32 	%f425, [%rd7+36];
	ld.global.nc.f32 	%f426, [%rd7+40];
	ld.global.nc.f32 	%f427, [%rd7+44];
	st.shared.v4.f32 	[%r31+32], {%f424, %f425, %f426, %f427};
	ld.global.nc.f32 	%f428, [%rd7+48];
	ld.global.nc.f32 	%f429, [%rd7+52];
	ld.global.nc.f32 	%f430, [%rd7+56];
	ld.global.nc.f32 	%f431, [%rd7+60];
	st.shared.v4.f32 	[%r31+48], {%f428, %f429, %f430, %f431};
	ld.global.nc.f32 	%f432, [%rd7+64];
	ld.global.nc.f32 	%f433, [%rd7+68];
	ld.global.nc.f32 	%f434, [%rd7+72];
	ld.global.nc.f32 	%f435, [%rd7+76];
	st.shared.v4.f32 	[%r31+64], {%f432, %f433, %f434, %f435};
	ld.global.nc.f32 	%f436, [%rd7+80];
	ld.global.nc.f32 	%f437, [%rd7+84];
	ld.global.nc.f32 	%f438, [%rd7+88];
	ld.global.nc.f32 	%f439, [%rd7+92];
	st.shared.v4.f32 	[%r31+80], {%f436, %f437, %f438, %f439};
	ld.global.nc.f32 	%f440, [%rd7+96];
	ld.global.nc.f32 	%f441, [%rd7+100];
	ld.global.nc.f32 	%f442, [%rd7+104];
	ld.global.nc.f32 	%f443, [%rd7+108];
	st.shared.v4.f32 	[%r31+96], {%f440, %f441, %f442, %f443};
	ld.global.nc.f32 	%f444, [%rd7+112];
	ld.global.nc.f32 	%f445, [%rd7+116];
	ld.global.nc.f32 	%f446, [%rd7+120];
	ld.global.nc.f32 	%f447, [%rd7+124];
	st.shared.v4.f32 	[%r31+112], {%f444, %f445, %f446, %f447};
	ld.global.nc.f32 	%f448, [%rd7+128];
	ld.global.nc.f32 	%f449, [%rd7+132];
	ld.global.nc.f32 	%f450, [%rd7+136];
	ld.global.nc.f32 	%f451, [%rd7+140];
	st.shared.v4.f32 	[%r31+128], {%f448, %f449, %f450, %f451};
	ld.global.nc.f32 	%f452, [%rd7+144];
	ld.global.nc.f32 	%f453, [%rd7+148];
	ld.global.nc.f32 	%f454, [%rd7+152];
	ld.global.nc.f32 	%f455, [%rd7+156];
	st.shared.v4.f32 	[%r31+144], {%f452, %f453, %f454, %f455};
	ld.global.nc.f32 	%f456, [%rd7+160];
	ld.global.nc.f32 	%f457, [%rd7+164];
	ld.global.nc.f32 	%f458, [%rd7+168];
	ld.global.nc.f32 	%f459, [%rd7+172];
	st.shared.v4.f32 	[%r31+160], {%f456, %f457, %f458, %f459};
	ld.global.nc.f32 	%f460, [%rd7+176];
	ld.global.nc.f32 	%f461, [%rd7+180];
	ld.global.nc.f32 	%f462, [%rd7+184];
	ld.global.nc.f32 	%f463, [%rd7+188];
	st.shared.v4.f32 	[%r31+176], {%f460, %f461, %f462, %f463};
	ld.global.nc.f32 	%f464, [%rd7+192];
	ld.global.nc.f32 	%f465, [%rd7+196];
	ld.global.nc.f32 	%f466, [%rd7+200];
	ld.global.nc.f32 	%f467, [%rd7+204];
	st.shared.v4.f32 	[%r31+192], {%f464, %f465, %f466, %f467};
	ld.global.nc.f32 	%f468, [%rd7+208];
	ld.global.nc.f32 	%f469, [%rd7+212];
	ld.global.nc.f32 	%f470, [%rd7+216];
	ld.global.nc.f32 	%f471, [%rd7+220];
	st.shared.v4.f32 	[%r31+208], {%f468, %f469, %f470, %f471};
	ld.global.nc.f32 	%f472, [%rd7+224];
	ld.global.nc.f32 	%f473, [%rd7+228];
	ld.global.nc.f32 	%f474, [%rd7+232];
	ld.global.nc.f32 	%f475, [%rd7+236];
	st.shared.v4.f32 	[%r31+224], {%f472, %f473, %f474, %f475};
	ld.global.nc.f32 	%f476, [%rd7+240];
	ld.global.nc.f32 	%f477, [%rd7+244];
	ld.global.nc.f32 	%f478, [%rd7+248];
	ld.global.nc.f32 	%f479, [%rd7+252];
	st.shared.v4.f32 	[%r31+240], {%f476, %f477, %f478, %f479};
$L__BB0_4:
	mov.f32 	%f884, 0fFF800000;
	mov.b32 	%r194, 0;
	mov.f32 	%f962, 0f00000000;
	mov.f32 	%f963, %f962;
	mov.f32 	%f964, %f962;
	mov.f32 	%f965, %f962;
	mov.f32 	%f966, %f962;
	mov.f32 	%f967, %f962;
	mov.f32 	%f968, %f962;
	mov.f32 	%f969, %f962;
	mov.f32 	%f970, %f962;
	mov.f32 	%f971, %f962;
	mov.f32 	%f972, %f962;
	mov.f32 	%f973, %f962;
	mov.f32 	%f974, %f962;
	mov.f32 	%f975, %f962;
	mov.f32 	%f976, %f962;
	mov.f32 	%f977, %f962;
	mov.f32 	%f978, %f962;
	mov.f32 	%f979, %f962;
	mov.f32 	%f980, %f962;
	mov.f32 	%f981, %f962;
	mov.f32 	%f982, %f962;
	mov.f32 	%f983, %f962;
	mov.f32 	%f984, %f962;
	mov.f32 	%f985, %f962;
	mov.f32 	%f986, %f962;
	mov.f32 	%f987, %f962;
	mov.f32 	%f988, %f962;
	mov.f32 	%f989, %f962;
	mov.f32 	%f990, %f962;
	mov.f32 	%f991, %f962;
	mov.f32 	%f992, %f962;
	mov.f32 	%f993, %f962;
	mov.f32 	%f994, %f962;
	mov.f32 	%f995, %f962;
	mov.f32 	%f996, %f962;
	mov.f32 	%f997, %f962;
	mov.f32 	%f998, %f962;
	mov.f32 	%f999, %f962;
	mov.f32 	%f1000, %f962;
	mov.f32 	%f1001, %f962;
	mov.f32 	%f1002, %f962;
	mov.f32 	%f1003, %f962;
	mov.f32 	%f1004, %f962;
	mov.f32 	%f1005, %f962;
	mov.f32 	%f1006, %f962;
	mov.f32 	%f1007, %f962;
	mov.f32 	%f1008, %f962;
	mov.f32 	%f1009, %f962;
	mov.f32 	%f1010, %f962;
	mov.f32 	%f1011, %f962;
	mov.f32 	%f1012, %f962;
	mov.f32 	%f1013, %f962;
	mov.f32 	%f1014, %f962;
	mov.f32 	%f1015, %f962;
	mov.f32 	%f1016, %f962;
	mov.f32 	%f1017, %f962;
	mov.f32 	%f1018, %f962;
	mov.f32 	%f1019, %f962;
	mov.f32 	%f1020, %f962;
	mov.f32 	%f1021, %f962;
	mov.f32 	%f1022, %f962;
	mov.f32 	%f1023, %f962;
	mov.f32 	%f1024, %f962;
	mov.f32 	%f1025, %f962;
	mov.f32 	%f1090, %f962;
$L__BB0_5:
	ld.param.u32 	%r177, [_Z22flash_attention_kernelPKfS0_S0_Pfiif_param_4];
	setp.gt.u32 	%p3, %r1, 31;
	shl.b32 	%r34, %r194, 5;
	add.s32 	%r6, %r34, %r1;
	setp.ge.s32 	%p4, %r6, %r177;
	or.pred  	%p5, %p4, %p3;
	@%p5 bra 	$L__BB0_8;
	ld.param.u32 	%r192, [_Z22flash_attention_kernelPKfS0_S0_Pfiif_param_5];
	mul.lo.s32 	%r196, %r6, %r192;
	mov.b32 	%r195, 8224;
$L__BB0_7:
	ld.param.u64 	%rd17, [_Z22flash_attention_kernelPKfS0_S0_Pfiif_param_2];
	ld.param.u64 	%rd16, [_Z22flash_attention_kernelPKfS0_S0_Pfiif_param_1];
	mul.wide.s32 	%rd8, %r196, 4;
	cvta.to.global.u64 	%rd9, %rd16;
	add.s64 	%rd10, %rd9, %rd8;
	cvta.to.global.u64 	%rd11, %rd17;
	add.s64 	%rd12, %rd11, %rd8;
	ld.global.nc.f32 	%f483, [%rd10];
	mov.u32 	%r40, %tid.x;
	shl.b32 	%r41, %r40, 8;
	mov.u32 	%r42, smem;
	add.s32 	%r43, %r42, %r41;
	add.s32 	%r44, %r43, %r195;
	ld.global.nc.f32 	%f484, [%rd12];
	ld.global.nc.f32 	%f485, [%rd10+4];
	ld.global.nc.f32 	%f486, [%rd12+4];
	ld.global.nc.f32 	%f487, [%rd10+8];
	ld.global.nc.f32 	%f488, [%rd12+8];
	ld.global.nc.f32 	%f489, [%rd10+12];
	st.shared.v4.f32 	[%r44+-32], {%f483, %f485, %f487, %f489};
	ld.global.nc.f32 	%f490, [%rd12+12];
	st.shared.v4.f32 	[%r44+8160], {%f484, %f486, %f488, %f490};
	ld.global.nc.f32 	%f491, [%rd10+16];
	ld.global.nc.f32 	%f492, [%rd12+16];
	ld.global.nc.f32 	%f493, [%rd10+20];
	ld.global.nc.f32 	%f494, [%rd12+20];
	ld.global.nc.f32 	%f495, [%rd10+24];
	ld.global.nc.f32 	%f496, [%rd12+24];
	ld.global.nc.f32 	%f497, [%rd10+28];
	st.shared.v4.f32 	[%r44+-16], {%f491, %f493, %f495, %f497};
	ld.global.nc.f32 	%f498, [%rd12+28];
	st.shared.v4.f32 	[%r44+8176], {%f492, %f494, %f496, %f498};
	ld.global.nc.f32 	%f499, [%rd10+32];
	ld.global.nc.f32 	%f500, [%rd12+32];
	ld.global.nc.f32 	%f501, [%rd10+36];
	ld.global.nc.f32 	%f502, [%rd12+36];
	ld.global.nc.f32 	%f503, [%rd10+40];
	ld.global.nc.f32 	%f504, [%rd12+40];
	ld.global.nc.f32 	%f505, [%rd10+44];
	st.shared.v4.f32 	[%r44], {%f499, %f501, %f503, %f505};
	ld.global.nc.f32 	%f506, [%rd12+44];
	st.shared.v4.f32 	[%r44+8192], {%f500, %f502, %f504, %f506};
	ld.global.nc.f32 	%f507, [%rd10+48];
	ld.global.nc.f32 	%f508, [%rd12+48];
	ld.global.nc.f32 	%f509, [%rd10+52];
	ld.global.nc.f32 	%f510, [%rd12+52];
	ld.global.nc.f32 	%f511, [%rd10+56];
	ld.global.nc.f32 	%f512, [%rd12+56];
	ld.global.nc.f32 	%f513, [%rd10+60];
	st.shared.v4.f32 	[%r44+16], {%f507, %f509, %f511, %f513};
	ld.global.nc.f32 	%f514, [%rd12+60];
	st.shared.v4.f32 	[%r44+8208], {%f508, %f510, %f512, %f514};
	add.s32 	%r196, %r196, 16;
	add.s32 	%r195, %r195, 64;
	setp.eq.s32 	%p7, %r195, 8480;
	@%p7 bra 	$L__BB0_10;
	bra.uni 	$L__BB0_7;
$L__BB0_8:
	@%p3 bra 	$L__BB0_10;
	mov.u32 	%r35, %tid.x;
	shl.b32 	%r36, %r35, 8;
	mov.u32 	%r37, smem;
	add.s32 	%r38, %r37, %r36;
	mov.f32 	%f482, 0f00000000;
	st.shared.v4.f32 	[%r38+8192], {%f482, %f482, %f482, %f482};
	st.shared.v4.f32 	[%r38+16384], {%f482, %f482, %f482, %f482};
	st.shared.v4.f32 	[%r38+8208], {%f482, %f482, %f482, %f482};
	st.shared.v4.f32 	[%r38+16400], {%f482, %f482, %f482, %f482};
	st.shared.v4.f32 	[%r38+8224], {%f482, %f482, %f482, %f482};
	st.shared.v4.f32 	[%r38+16416], {%f482, %f482, %f482, %f482};
	st.shared.v4.f32 	[%r38+8240], {%f482, %f482, %f482, %f482};
	st.shared.v4.f32 	[%r38+16432], {%f482, %f482, %f482, %f482};
	st.shared.v4.f32 	[%r38+8256], {%f482, %f482, %f482, %f482};
	st.shared.v4.f32 	[%r38+16448], {%f482, %f482, %f482, %f482};
	st.shared.v4.f32 	[%r38+8272], {%f482, %f482, %f482, %f482};
	st.shared.v4.f32 	[%r38+16464], {%f482, %f482, %f482, %f482};
	st.shared.v4.f32 	[%r38+8288], {%f482, %f482, %f482, %f482};
	st.shared.v4.f32 	[%r38+16480], {%f482, %f482, %f482, %f482};
	st.shared.v4.f32 	[%r38+8304], {%f482, %f482, %f482, %f482};
	st.shared.v4.f32 	[%r38+16496], {%f482, %f482, %f482, %f482};
	st.shared.v4.f32 	[%r38+8320], {%f482, %f482, %f482, %f482};
	st.shared.v4.f32 	[%r38+16512], {%f482, %f482, %f482, %f482};
	st.shared.v4.f32 	[%r38+8336], {%f482, %f482, %f482, %f482};
	st.shared.v4.f32 	[%r38+16528], {%f482, %f482, %f482, %f482};
	st.shared.v4.f32 	[%r38+8352], {%f482, %f482, %f482, %f482};
	st.shared.v4.f32 	[%r38+16544], {%f482, %f482, %f482, %f482};
	st.shared.v4.f32 	[%r38+8368], {%f482, %f482, %f482, %f482};
	st.shared.v4.f32 	[%r38+16560], {%f482, %f482, %f482, %f482};
	st.shared.v4.f32 	[%r38+8384], {%f482, %f482, %f482, %f482};
	st.shared.v4.f32 	[%r38+16576], {%f482, %f482, %f482, %f482};
	st.shared.v4.f32 	[%r38+8400], {%f482, %f482, %f482, %f482};
	st.shared.v4.f32 	[%r38+16592], {%f482, %f482, %f482, %f482};
	st.shared.v4.f32 	[%r38+8416], {%f482, %f482, %f482, %f482};
	st.shared.v4.f32 	[%r38+16608], {%f482, %f482, %f482, %f482};
	st.shared.v4.f32 	[%r38+8432], {%f482, %f482, %f482, %f482};
	st.shared.v4.f32 	[%r38+16624], {%f482, %f482, %f482, %f482};
$L__BB0_10:
	ld.param.u32 	%r178, [_Z22flash_attention_kernelPKfS0_S0_Pfiif_param_4];
	mov.u32 	%r45, %ctaid.x;
	shl.b32 	%r46, %r45, 5;
	mov.u32 	%r47, %tid.x;
	add.s32 	%r48, %r46, %r47;
	setp.ge.u32 	%p8, %r48, %r178;
	bar.sync 	0;
	mov.f32 	%f1091, %f884;
	@%p8 bra 	$L__BB0_39;
	mov.f32 	%f888, 0fFF800000;
	mov.b32 	%r197, 0;
$L__BB0_12:
	ld.param.u32 	%r179, [_Z22flash_attention_kernelPKfS0_S0_Pfiif_param_4];
	shl.b32 	%r50, %r194, 5;
	add.s32 	%r51, %r50, %r197;
	setp.ge.s32 	%p9, %r51, %r179;
	@%p9 bra 	$L__BB0_16;
	mov.f32 	%f887, 0f00000000;
	mov.b32 	%r198, 0;
$L__BB0_14:
	mov.u32 	%r53, %tid.x;
	shl.b32 	%r54, %r53, 6;
	add.s32 	%r55, %r54, %r198;
	shl.b32 	%r56, %r55, 2;
	mov.u32 	%r57, smem;
	add.s32 	%r58, %r57, %r56;
	ld.shared.v4.f32 	{%f517, %f518, %f519, %f520}, [%r58];
	shl.b32 	%r59, %r197, 6;
	add.s32 	%r60, %r59, %r198;
	shl.b32 	%r61, %r60, 2;
	add.s32 	%r62, %r57, %r61;
	ld.shared.v4.f32 	{%f521, %f522, %f523, %f524}, [%r62+8192];
	fma.rn.f32 	%f525, %f517, %f521, %f887;
	fma.rn.f32 	%f526, %f518, %f522, %f525;
	fma.rn.f32 	%f527, %f519, %f523, %f526;
	fma.rn.f32 	%f528, %f520, %f524, %f527;
	ld.shared.v4.f32 	{%f529, %f530, %f531, %f532}, [%r58+16];
	ld.shared.v4.f32 	{%f533, %f534, %f535, %f536}, [%r62+8208];
	fma.rn.f32 	%f537, %f529, %f533, %f528;
	fma.rn.f32 	%f538, %f530, %f534, %f537;
	fma.rn.f32 	%f539, %f531, %f535, %f538;
	fma.rn.f32 	%f540, %f532, %f536, %f539;
	ld.shared.v4.f32 	{%f541, %f542, %f543, %f544}, [%r58+32];
	ld.shared.v4.f32 	{%f545, %f546, %f547, %f548}, [%r62+8224];
	fma.rn.f32 	%f549, %f541, %f545, %f540;
	fma.rn.f32 	%f550, %f542, %f546, %f549;
	fma.rn.f32 	%f551, %f543, %f547, %f550;
	fma.rn.f32 	%f552, %f544, %f548, %f551;
	ld.shared.v4.f32 	{%f553, %f554, %f555, %f556}, [%r58+48];
	ld.shared.v4.f32 	{%f557, %f558, %f559, %f560}, [%r62+8240];
	fma.rn.f32 	%f561, %f553, %f557, %f552;
	fma.rn.f32 	%f562, %f554, %f558, %f561;
	fma.rn.f32 	%f563, %f555, %f559, %f562;
	fma.rn.f32 	%f887, %f556, %f560, %f563;
	add.s32 	%r198, %r198, 16;
	setp.ne.s32 	%p10, %r198, 64;
	@%p10 bra 	$L__BB0_14;
	ld.param.f32 	%f819, [_Z22flash_attention_kernelPKfS0_S0_Pfiif_param_6];
	mul.f32 	%f564, %f819, %f887;
	shl.b32 	%r64, %r53, 5;
	add.s32 	%r65, %r64, %r197;
	shl.b32 	%r66, %r65, 2;
	add.s32 	%r68, %r57, %r66;
	st.shared.f32 	[%r68+24576], %f564;
	max.f32 	%f888, %f888, %f564;
$L__BB0_16:
	add.s32 	%r197, %r197, 1;
	setp.ne.s32 	%p11, %r197, 32;
	@%p11 bra 	$L__BB0_12;
	max.f32 	%f1091, %f884, %f888;
	sub.f32 	%f73, %f884, %f1091;
	mov.f32 	%f890, 0f00000000;
	mov.b32 	%r199, 0;
$L__BB0_18:
	ld.param.u32 	%r180, [_Z22flash_attention_kernelPKfS0_S0_Pfiif_param_4];
	shl.b32 	%r70, %r194, 5;
	add.s32 	%r71, %r70, %r199;
	setp.ge.s32 	%p12, %r71, %r180;
	@%p12 bra 	$L__BB0_20;
	mov.u32 	%r72, %tid.x;
	shl.b32 	%r73, %r72, 5;
	add.s32 	%r74, %r73, %r199;
	shl.b32 	%r75, %r74, 2;
	mov.u32 	%r76, smem;
	add.s32 	%r77, %r76, %r75;
	ld.shared.f32 	%f566, [%r77+24576];
	sub.f32 	%f567, %f566, %f1091;
	fma.rn.f32 	%f568, %f567, 0f3BBB989D, 0f3F000000;
	cvt.sat.f32.f32 	%f569, %f568;
	mov.f32 	%f570, 0f4B400001;
	mov.f32 	%f571, 0f437C0000;
	fma.rm.f32 	%f572, %f569, %f571, %f570;
	add.f32 	%f573, %f572, 0fCB40007F;
	neg.f32 	%f574, %f573;
	fma.rn.f32 	%f575, %f567, 0f3FB8AA3B, %f574;
	fma.rn.f32 	%f576, %f567, 0f32A57060, %f575;
	mov.b32 	%r78, %f572;
	shl.b32 	%r79, %r78, 23;
	mov.b32 	%f577, %r79;
	ex2.approx.ftz.f32 	%f578, %f576;
	mul.f32 	%f579, %f578, %f577;
	st.shared.f32 	[%r77+24576], %f579;
	add.f32 	%f890, %f890, %f579;
$L__BB0_20:
	ld.param.u32 	%r181, [_Z22flash_attention_kernelPKfS0_S0_Pfiif_param_4];
	add.s32 	%r82, %r71, 1;
	setp.ge.s32 	%p13, %r82, %r181;
	@%p13 bra 	$L__BB0_22;
	mov.u32 	%r83, %tid.x;
	shl.b32 	%r84, %r83, 5;
	add.s32 	%r85, %r84, %r199;
	shl.b32 	%r86, %r85, 2;
	mov.u32 	%r87, smem;
	add.s32 	%r88, %r87, %r86;
	ld.shared.f32 	%f580, [%r88+24580];
	sub.f32 	%f581, %f580, %f1091;
	fma.rn.f32 	%f582, %f581, 0f3BBB989D, 0f3F000000;
	cvt.sat.f32.f32 	%f583, %f582;
	mov.f32 	%f584, 0f4B400001;
	mov.f32 	%f585, 0f437C0000;
	fma.rm.f32 	%f586, %f583, %f585, %f584;
	add.f32 	%f587, %f586, 0fCB40007F;
	neg.f32 	%f588, %f587;
	fma.rn.f32 	%f589, %f581, 0f3FB8AA3B, %f588;
	fma.rn.f32 	%f590, %f581, 0f32A57060, %f589;
	mov.b32 	%r89, %f586;
	shl.b32 	%r90, %r89, 23;
	mov.b32 	%f591, %r90;
	ex2.approx.ftz.f32 	%f592, %f590;
	mul.f32 	%f593, %f592, %f591;
	st.shared.f32 	[%r88+24580], %f593;
	add.f32 	%f890, %f890, %f593;
$L__BB0_22:
	ld.param.u32 	%r182, [_Z22flash_attention_kernelPKfS0_S0_Pfiif_param_4];
	add.s32 	%r93, %r71, 2;
	setp.ge.s32 	%p14, %r93, %r182;
	@%p14 bra 	$L__BB0_24;
	mov.u32 	%r94, %tid.x;
	shl.b32 	%r95, %r94, 5;
	add.s32 	%r96, %r95, %r199;
	shl.b32 	%r97, %r96, 2;
	mov.u32 	%r98, smem;
	add.s32 	%r99, %r98, %r97;
	ld.shared.f32 	%f594, [%r99+24584];
	sub.f32 	%f595, %f594, %f1091;
	fma.rn.f32 	%f596, %f595, 0f3BBB989D, 0f3F000000;
	cvt.sat.f32.f32 	%f597, %f596;
	mov.f32 	%f598, 0f4B400001;
	mov.f32 	%f599, 0f437C0000;
	fma.rm.f32 	%f600, %f597, %f599, %f598;
	add.f32 	%f601, %f600, 0fCB40007F;
	neg.f32 	%f602, %f601;
	fma.rn.f32 	%f603, %f595, 0f3FB8AA3B, %f602;
	fma.rn.f32 	%f604, %f595, 0f32A57060, %f603;
	mov.b32 	%r100, %f600;
	shl.b32 	%r101, %r100, 23;
	mov.b32 	%f605, %r101;
	ex2.approx.ftz.f32 	%f606, %f604;
	mul.f32 	%f607, %f606, %f605;
	st.shared.f32 	[%r99+24584], %f607;
	add.f32 	%f890, %f890, %f607;
$L__BB0_24:
	ld.param.u32 	%r183, [_Z22flash_attention_kernelPKfS0_S0_Pfiif_param_4];
	add.s32 	%r104, %r71, 3;
	setp.ge.s32 	%p15, %r104, %r183;
	@%p15 bra 	$L__BB0_26;
	mov.u32 	%r105, %tid.x;
	shl.b32 	%r106, %r105, 5;
	add.s32 	%r107, %r106, %r199;
	shl.b32 	%r108, %r107, 2;
	mov.u32 	%r109, smem;
	add.s32 	%r110, %r109, %r108;
	ld.shared.f32 	%f608, [%r110+24588];
	sub.f32 	%f609, %f608, %f1091;
	fma.rn.f32 	%f610, %f609, 0f3BBB989D, 0f3F000000;
	cvt.sat.f32.f32 	%f611, %f610;
	mov.f32 	%f612, 0f4B400001;
	mov.f32 	%f613, 0f437C0000;
	fma.rm.f32 	%f614, %f611, %f613, %f612;
	add.f32 	%f615, %f614, 0fCB40007F;
	neg.f32 	%f616, %f615;
	fma.rn.f32 	%f617, %f609, 0f3FB8AA3B, %f616;
	fma.rn.f32 	%f618, %f609, 0f32A57060, %f617;
	mov.b32 	%r111, %f614;
	shl.b32 	%r112, %r111, 23;
	mov.b32 	%f619, %r112;
	ex2.approx.ftz.f32 	%f620, %f618;
	mul.f32 	%f621, %f620, %f619;
	st.shared.f32 	[%r110+24588], %f621;
	add.f32 	%f890, %f890, %f621;
$L__BB0_26:
	ld.param.u32 	%r184, [_Z22flash_attention_kernelPKfS0_S0_Pfiif_param_4];
	add.s32 	%r115, %r71, 4;
	setp.ge.s32 	%p16, %r115, %r184;
	@%p16 bra 	$L__BB0_28;
	mov.u32 	%r116, %tid.x;
	shl.b32 	%r117, %r116, 5;
	add.s32 	%r118, %r117, %r199;
	shl.b32 	%r119, %r118, 2;
	mov.u32 	%r120, smem;
	add.s32 	%r121, %r120, %r119;
	ld.shared.f32 	%f622, [%r121+24592];
	sub.f32 	%f623, %f622, %f1091;
	fma.rn.f32 	%f624, %f623, 0f3BBB989D, 0f3F000000;
	cvt.sat.f32.f32 	%f625, %f624;
	mov.f32 	%f626, 0f4B400001;
	mov.f32 	%f627, 0f437C0000;
	fma.rm.f32 	%f628, %f625, %f627, %f626;
	add.f32 	%f629, %f628, 0fCB40007F;
	neg.f32 	%f630, %f629;
	fma.rn.f32 	%f631, %f623, 0f3FB8AA3B, %f630;
	fma.rn.f32 	%f632, %f623, 0f32A57060, %f631;
	mov.b32 	%r122, %f628;
	shl.b32 	%r123, %r122, 23;
	mov.b32 	%f633, %r123;
	ex2.approx.ftz.f32 	%f634, %f632;
	mul.f32 	%f635, %f634, %f633;
	st.shared.f32 	[%r121+24592], %f635;
	add.f32 	%f890, %f890, %f635;
$L__BB0_28:
	ld.param.u32 	%r185, [_Z22flash_attention_kernelPKfS0_S0_Pfiif_param_4];
	add.s32 	%r126, %r71, 5;
	setp.ge.s32 	%p17, %r126, %r185;
	@%p17 bra 	$L__BB0_30;
	mov.u32 	%r127, %tid.x;
	shl.b32 	%r128, %r127, 5;
	add.s32 	%r129, %r128, %r199;
	shl.b32 	%r130, %r129, 2;
	mov.u32 	%r131, smem;
	add.s32 	%r132, %r131, %r130;
	ld.shared.f32 	%f636, [%r132+24596];
	sub.f32 	%f637, %f636, %f1091;
	fma.rn.f32 	%f638, %f637, 0f3BBB989D, 0f3F000000;
	cvt.sat.f32.f32 	%f639, %f638;
	mov.f32 	%f640, 0f4B400001;
	mov.f32 	%f641, 0f437C0000;
	fma.rm.f32 	%f642, %f639, %f641, %f640;
	add.f32 	%f643, %f642, 0fCB40007F;
	neg.f32 	%f644, %f643;
	fma.rn.f32 	%f645, %f637, 0f3FB8AA3B, %f644;
	fma.rn.f32 	%f646, %f637, 0f32A57060, %f645;
	mov.b32 	%r133, %f642;
	shl.b32 	%r134, %r133, 23;
	mov.b32 	%f647, %r134;
	ex2.approx.ftz.f32 	%f648, %f646;
	mul.f32 	%f649, %f648, %f647;
	st.shared.f32 	[%r132+24596], %f649;
	add.f32 	%f890, %f890, %f649;
$L__BB0_30:
	ld.param.u32 	%r186, [_Z22flash_attention_kernelPKfS0_S0_Pfiif_param_4];
	add.s32 	%r137, %r71, 6;
	setp.ge.s32 	%p18, %r137, %r186;
	@%p18 bra 	$L__BB0_32;
	mov.u32 	%r138, %tid.x;
	shl.b32 	%r139, %r138, 5;
	add.s32 	%r140, %r139, %r199;
	shl.b32 	%r141, %r140, 2;
	mov.u32 	%r142, smem;
	add.s32 	%r143, %r142, %r141;
	ld.shared.f32 	%f650, [%r143+24600];
	sub.f32 	%f651, %f650, %f1091;
	fma.rn.f32 	%f652, %f651, 0f3BBB989D, 0f3F000000;
	cvt.sat.f32.f32 	%f653, %f652;
	mov.f32 	%f654, 0f4B400001;
	mov.f32 	%f655, 0f437C0000;
	fma.rm.f32 	%f656, %f653, %f655, %f654;
	add.f32 	%f657, %f656, 0fCB40007F;
	neg.f32 	%f658, %f657;
	fma.rn.f32 	%f659, %f651, 0f3FB8AA3B, %f658;
	fma.rn.f32 	%f660, %f651, 0f32A57060, %f659;
	mov.b32 	%r144, %f656;
	shl.b32 	%r145, %r144, 23;
	mov.b32 	%f661, %r145;
	ex2.approx.ftz.f32 	%f662, %f660;
	mul.f32 	%f663, %f662, %f661;
	st.shared.f32 	[%r143+24600], %f663;
	add.f32 	%f890, %f890, %f663;
$L__BB0_32:
	ld.param.u32 	%r187, [_Z22flash_attention_kernelPKfS0_S0_Pfiif_param_4];
	add.s32 	%r148, %r71, 7;
	setp.ge.s32 	%p19, %r148, %r187;
	@%p19 bra 	$L__BB0_34;
	mov.u32 	%r149, %tid.x;
	shl.b32 	%r150, %r149, 5;
	add.s32 	%r151, %r150, %r199;
	shl.b32 	%r152, %r151, 2;
	mov.u32 	%r153, smem;
	add.s32 	%r154, %r153, %r152;
	ld.shared.f32 	%f664, [%r154+24604];
	sub.f32 	%f665, %f664, %f1091;
	fma.rn.f32 	%f666, %f665, 0f3BBB989D, 0f3F000000;
	cvt.sat.f32.f32 	%f667, %f666;
	mov.f32 	%f668, 0f4B400001;
	mov.f32 	%f669, 0f437C0000;
	fma.rm.f32 	%f670, %f667, %f669, %f668;
	add.f32 	%f671, %f670, 0fCB40007F;
	neg.f32 	%f672, %f671;
	fma.rn.f32 	%f673, %f665, 0f3FB8AA3B, %f672;
	fma.rn.f32 	%f674, %f665, 0f32A57060, %f673;
	mov.b32 	%r155, %f670;
	shl.b32 	%r156, %r155, 23;
	mov.b32 	%f675, %r156;
	ex2.approx.ftz.f32 	%f676, %f674;
	mul.f32 	%f677, %f676, %f675;
	st.shared.f32 	[%r154+24604], %f677;
	add.f32 	%f890, %f890, %f677;
$L__BB0_34:
	add.s32 	%r199, %r199, 8;
	setp.ne.s32 	%p20, %r199, 32;
	@%p20 bra 	$L__BB0_18;
	fma.rn.f32 	%f678, %f73, 0f3BBB989D, 0f3F000000;
	cvt.sat.f32.f32 	%f679, %f678;
	mov.f32 	%f680, 0f4B400001;
	mov.f32 	%f681, 0f437C0000;
	fma.rm.f32 	%f682, %f679, %f681, %f680;
	add.f32 	%f683, %f682, 0fCB40007F;
	neg.f32 	%f684, %f683;
	fma.rn.f32 	%f685, %f73, 0f3FB8AA3B, %f684;
	fma.rn.f32 	%f686, %f73, 0f32A57060, %f685;
	ex2.approx.ftz.f32 	%f687, %f686;
	mov.b32 	%r158, %f682;
	shl.b32 	%r159, %r158, 23;
	mov.b32 	%f688, %r159;
	mul.f32 	%f689, %f687, %f688;
	fma.rn.f32 	%f1090, %f1090, %f689, %f890;
	mul.f32 	%f1025, %f689, %f1025;
	mul.f32 	%f1024, %f689, %f1024;
	mul.f32 	%f1023, %f689, %f1023;
	mul.f32 	%f1022, %f689, %f1022;
	mul.f32 	%f1021, %f689, %f1021;
	mul.f32 	%f1020, %f689, %f1020;
	mul.f32 	%f1019, %f689, %f1019;
	mul.f32 	%f1018, %f689, %f1018;
	mul.f32 	%f1017, %f689, %f1017;
	mul.f32 	%f1016, %f689, %f1016;
	mul.f32 	%f1015, %f689, %f1015;
	mul.f32 	%f1014, %f689, %f1014;
	mul.f32 	%f1013, %f689, %f1013;
	mul.f32 	%f1012, %f689, %f1012;
	mul.f32 	%f1011, %f689, %f1011;
	mul.f32 	%f1010, %f689, %f1010;
	mul.f32 	%f1009, %f689, %f1009;
	mul.f32 	%f1008, %f689, %f1008;
	mul.f32 	%f1007, %f689, %f1007;
	mul.f32 	%f1006, %f689, %f1006;
	mul.f32 	%f1005, %f689, %f1005;
	mul.f32 	%f1004, %f689, %f1004;
	mul.f32 	%f1003, %f689, %f1003;
	mul.f32 	%f1002, %f689, %f1002;
	mul.f32 	%f1001, %f689, %f1001;
	mul.f32 	%f1000, %f689, %f1000;
	mul.f32 	%f999, %f689, %f999;
	mul.f32 	%f998, %f689, %f998;
	mul.f32 	%f997, %f689, %f997;
	mul.f32 	%f996, %f689, %f996;
	mul.f32 	%f995, %f689, %f995;
	mul.f32 	%f994, %f689, %f994;
	mul.f32 	%f993, %f689, %f993;
	mul.f32 	%f992, %f689, %f992;
	mul.f32 	%f991, %f689, %f991;
	mul.f32 	%f990, %f689, %f990;
	mul.f32 	%f989, %f689, %f989;
	mul.f32 	%f988, %f689, %f988;
	mul.f32 	%f987, %f689, %f987;
	mul.f32 	%f986, %f689, %f986;
	mul.f32 	%f985, %f689, %f985;
	mul.f32 	%f984, %f689, %f984;
	mul.f32 	%f983, %f689, %f983;
	mul.f32 	%f982, %f689, %f982;
	mul.f32 	%f981, %f689, %f981;
	mul.f32 	%f980, %f689, %f980;
	mul.f32 	%f979, %f689, %f979;
	mul.f32 	%f978, %f689, %f978;
	mul.f32 	%f977, %f689, %f977;
	mul.f32 	%f976, %f689, %f976;
	mul.f32 	%f975, %f689, %f975;
	mul.f32 	%f974, %f689, %f974;
	mul.f32 	%f973, %f689, %f973;
	mul.f32 	%f972, %f689, %f972;
	mul.f32 	%f971, %f689, %f971;
	mul.f32 	%f970, %f689, %f970;
	mul.f32 	%f969, %f689, %f969;
	mul.f32 	%f968, %f689, %f968;
	mul.f32 	%f967, %f689, %f967;
	mul.f32 	%f966, %f689, %f966;
	mul.f32 	%f965, %f689, %f965;
	mul.f32 	%f964, %f689, %f964;
	mul.f32 	%f963, %f689, %f963;
	mul.f32 	%f962, %f689, %f962;
	mov.b32 	%r200, 0;
$L__BB0_36:
	ld.param.u32 	%r188, [_Z22flash_attention_kernelPKfS0_S0_Pfiif_param_4];
	add.s32 	%r161, %r70, %r200;
	setp.ge.s32 	%p21, %r161, %r188;
	@%p21 bra 	$L__BB0_38;
	mov.u32 	%r162, %tid.x;
	shl.b32 	%r163, %r162, 5;
	add.s32 	%r164, %r163, %r200;
	shl.b32 	%r165, %r164, 2;
	mov.u32 	%r166, smem;
	add.s32 	%r167, %r166, %r165;
	ld.shared.f32 	%f690, [%r167+24576];
	shl.b32 	%r168, %r200, 8;
	add.s32 	%r169, %r168, %r166;
	ld.shared.v4.f32 	{%f691, %f692, %f693, %f694}, [%r169+16384];
	fma.rn.f32 	%f1025, %f690, %f691, %f1025;
	fma.rn.f32 	%f1024, %f690, %f692, %f1024;
	fma.rn.f32 	%f1023, %f690, %f693, %f1023;
	fma.rn.f32 	%f1022, %f690, %f694, %f1022;
	ld.shared.v4.f32 	{%f695, %f696, %f697, %f698}, [%r169+16400];
	fma.rn.f32 	%f1021, %f690, %f695, %f1021;
	fma.rn.f32 	%f1020, %f690, %f696, %f1020;
	fma.rn.f32 	%f1019, %f690, %f697, %f1019;
	fma.rn.f32 	%f1018, %f690, %f698, %f1018;
	ld.shared.v4.f32 	{%f699, %f700, %f701, %f702}, [%r169+16416];
	fma.rn.f32 	%f1017, %f690, %f699, %f1017;
	fma.rn.f32 	%f1016, %f690, %f700, %f1016;
	fma.rn.f32 	%f1015, %f690, %f701, %f1015;
	fma.rn.f32 	%f1014, %f690, %f702, %f1014;
	ld.shared.v4.f32 	{%f703, %f704, %f705, %f706}, [%r169+16432];
	fma.rn.f32 	%f1013, %f690, %f703, %f1013;
	fma.rn.f32 	%f1012, %f690, %f704, %f1012;
	fma.rn.f32 	%f1011, %f690, %f705, %f1011;
	fma.rn.f32 	%f1010, %f690, %f706, %f1010;
	ld.shared.v4.f32 	{%f707, %f708, %f709, %f710}, [%r169+16448];
	fma.rn.f32 	%f1009, %f690, %f707, %f1009;
	fma.rn.f32 	%f1008, %f690, %f708, %f1008;
	fma.rn.f32 	%f1007, %f690, %f709, %f1007;
	fma.rn.f32 	%f1006, %f690, %f710, %f1006;
	ld.shared.v4.f32 	{%f711, %f712, %f713, %f714}, [%r169+16464];
	fma.rn.f32 	%f1005, %f690, %f711, %f1005;
	fma.rn.f32 	%f1004, %f690, %f712, %f1004;
	fma.rn.f32 	%f1003, %f690, %f713, %f1003;
	fma.rn.f32 	%f1002, %f690, %f714, %f1002;
	ld.shared.v4.f32 	{%f715, %f716, %f717, %f718}, [%r169+16480];
	fma.rn.f32 	%f1001, %f690, %f715, %f1001;
	fma.rn.f32 	%f1000, %f690, %f716, %f1000;
	fma.rn.f32 	%f999, %f690, %f717, %f999;
	fma.rn.f32 	%f998, %f690, %f718, %f998;
	ld.shared.v4.f32 	{%f719, %f720, %f721, %f722}, [%r169+16496];
	fma.rn.f32 	%f997, %f690, %f719, %f997;
	fma.rn.f32 	%f996, %f690, %f720, %f996;
	fma.rn.f32 	%f995, %f690, %f721, %f995;
	fma.rn.f32 	%f994, %f690, %f722, %f994;
	ld.shared.v4.f32 	{%f723, %f724, %f725, %f726}, [%r169+16512];
	fma.rn.f32 	%f993, %f690, %f723, %f993;
	fma.rn.f32 	%f992, %f690, %f724, %f992;
	fma.rn.f32 	%f991, %f690, %f725, %f991;
	fma.rn.f32 	%f990, %f690, %f726, %f990;
	ld.shared.v4.f32 	{%f727, %f728, %f729, %f730}, [%r169+16528];
	fma.rn.f32 	%f989, %f690, %f727, %f989;
	fma.rn.f32 	%f988, %f690, %f728, %f988;
	fma.rn.f32 	%f987, %f690, %f729, %f987;
	fma.rn.f32 	%f986, %f690, %f730, %f986;
	ld.shared.v4.f32 	{%f731, %f732, %f733, %f734}, [%r169+16544];
	fma.rn.f32 	%f985, %f690, %f731, %f985;
	fma.rn.f32 	%f984, %f690, %f732, %f984;
	fma.rn.f32 	%f983, %f690, %f733, %f983;
	fma.rn.f32 	%f982, %f690, %f734, %f982;
	ld.shared.v4.f32 	{%f735, %f736, %f737, %f738}, [%r169+16560];
	fma.rn.f32 	%f981, %f690, %f735, %f981;
	fma.rn.f32 	%f980, %f690, %f736, %f980;
	fma.rn.f32 	%f979, %f690, %f737, %f979;
	fma.rn.f32 	%f978, %f690, %f738, %f978;
	ld.shared.v4.f32 	{%f739, %f740, %f741, %f742}, [%r169+16576];
	fma.rn.f32 	%f977, %f690, %f739, %f977;
	fma.rn.f32 	%f976, %f690, %f740, %f976;
	fma.rn.f32 	%f975, %f690, %f741, %f975;
	fma.rn.f32 	%f974, %f690, %f742, %f974;
	ld.shared.v4.f32 	{%f743, %f744, %f745, %f746}, [%r169+16592];
	fma.rn.f32 	%f973, %f690, %f743, %f973;
	fma.rn.f32 	%f972, %f690, %f744, %f972;
	fma.rn.f32 	%f971, %f690, %f745, %f971;
	fma.rn.f32 	%f970, %f690, %f746, %f970;
	ld.shared.v4.f32 	{%f747, %f748, %f749, %f750}, [%r169+16608];
	fma.rn.f32 	%f969, %f690, %f747, %f969;
	fma.rn.f32 	%f968, %f690, %f748, %f968;
	fma.rn.f32 	%f967, %f690, %f749, %f967;
	fma.rn.f32 	%f966, %f690, %f750, %f966;
	ld.shared.v4.f32 	{%f751, %f752, %f753, %f754}, [%r169+16624];
	fma.rn.f32 	%f965, %f690, %f751, %f965;
	fma.rn.f32 	%f964, %f690, %f752, %f964;
	fma.rn.f32 	%f963, %f690, %f753, %f963;
	fma.rn.f32 	%f962, %f690, %f754, %f962;
$L__BB0_38:
	add.s32 	%r200, %r200, 1;
	setp.ne.s32 	%p22, %r200, 32;
	@%p22 bra 	$L__BB0_36;
$L__BB0_39:
	ld.param.u32 	%r189, [_Z22flash_attention_kernelPKfS0_S0_Pfiif_param_4];
	bar.sync 	0;
	add.s32 	%r194, %r194, 1;
	add.s32 	%r170, %r189, 31;
	shr.u32 	%r171, %r170, 5;
	setp.ne.s32 	%p23, %r194, %r171;
	mov.f32 	%f884, %f1091;
	@%p23 bra 	$L__BB0_5;
	ld.param.u32 	%r190, [_Z22flash_attention_kernelPKfS0_S0_Pfiif_param_4];
	mov.u32 	%r172, %ctaid.x;
	shl.b32 	%r173, %r172, 5;
	mov.u32 	%r174, %tid.x;
	add.s32 	%r21, %r173, %r174;
	setp.ge.u32 	%p24, %r21, %r190;
	setp.leu.f32 	%p25, %f1090, 0f00000000;
	or.pred  	%p26, %p24, %p25;
	@%p26 bra 	$L__BB0_42;
	ld.param.u32 	%r193, [_Z22flash_attention_kernelPKfS0_S0_Pfiif_param_5];
	ld.param.u64 	%rd18, [_Z22flash_attention_kernelPKfS0_S0_Pfiif_param_3];
	mul.lo.s32 	%r175, %r193, %r21;
	div.rn.f32 	%f755, %f1025, %f1090;
	cvta.to.global.u64 	%rd13, %rd18;
	mul.wide.s32 	%rd14, %r175, 4;
	add.s64 	%rd15, %rd13, %rd14;
	st.global.f32 	[%rd15], %f755;
	div.rn.f32 	%f756, %f1024, %f1090;
	st.global.f32 	[%rd15+4], %f756;
	div.rn.f32 	%f757, %f1023, %f1090;
	st.global.f32 	[%rd15+8], %f757;
	div.rn.f32 	%f758, %f1022, %f1090;
	st.global.f32 	[%rd15+12], %f758;
	div.rn.f32 	%f759, %f1021, %f1090;
	st.global.f32 	[%rd15+16], %f759;
	div.rn.f32 	%f760, %f1020, %f1090;
	st.global.f32 	[%rd15+20], %f760;
	div.rn.f32 	%f761, %f1019, %f1090;
	st.global.f32 	[%rd15+24], %f761;
	div.rn.f32 	%f762, %f1018, %f1090;
	st.global.f32 	[%rd15+28], %f762;
	div.rn.f32 	%f763, %f1017, %f1090;
	st.global.f32 	[%rd15+32], %f763;
	div.rn.f32 	%f764, %f1016, %f1090;
	st.global.f32 	[%rd15+36], %f764;
	div.rn.f32 	%f765, %f1015, %f1090;
	st.global.f32 	[%rd15+40], %f765;
	div.rn.f32 	%f766, %f1014, %f1090;
	st.global.f32 	[%rd15+44], %f766;
	div.rn.f32 	%f767, %f1013, %f1090;
	st.global.f32 	[%rd15+48], %f767;
	div.rn.f32 	%f768, %f1012, %f1090;
	st.global.f32 	[%rd15+52], %f768;
	div.rn.f32 	%f769, %f1011, %f1090;
	st.global.f32 	[%rd15+56], %f769;
	div.rn.f32 	%f770, %f1010, %f1090;
	st.global.f32 	[%rd15+60], %f770;
	div.rn.f32 	%f771, %f1009, %f1090;
	st.global.f32 	[%rd15+64], %f771;
	div.rn.f32 	%f772, %f1008, %f1090;
	st.global.f32 	[%rd15+68], %f772;
	div.rn.f32 	%f773, %f1007, %f1090;
	st.global.f32 	[%rd15+72], %f773;
	div.rn.f32 	%f774, %f1006, %f1090;
	st.global.f32 	[%rd15+76], %f774;
	div.rn.f32 	%f775, %f1005, %f1090;
	st.global.f32 	[%rd15+80], %f775;
	div.rn.f32 	%f776, %f1004, %f1090;
	st.global.f32 	[%rd15+84], %f776;
	div.rn.f32 	%f777, %f1003, %f1090;
	st.global.f32 	[%rd15+88], %f777;
	div.rn.f32 	%f778, %f1002, %f1090;
	st.global.f32 	[%rd15+92], %f778;
	div.rn.f32 	%f779, %f1001, %f1090;
	st.global.f32 	[%rd15+96], %f779;
	div.rn.f32 	%f780, %f1000, %f1090;
	st.global.f32 	[%rd15+100], %f780;
	div.rn.f32 	%f781, %f999, %f1090;
	st.global.f32 	[%rd15+104], %f781;
	div.rn.f32 	%f782, %f998, %f1090;
	st.global.f32 	[%rd15+108], %f782;
	div.rn.f32 	%f783, %f997, %f1090;
	st.global.f32 	[%rd15+112], %f783;
	div.rn.f32 	%f784, %f996, %f1090;
	st.global.f32 	[%rd15+116], %f784;
	div.rn.f32 	%f785, %f995, %f1090;
	st.global.f32 	[%rd15+120], %f785;
	div.rn.f32 	%f786, %f994, %f1090;
	st.global.f32 	[%rd15+124], %f786;
	div.rn.f32 	%f787, %f993, %f1090;
	st.global.f32 	[%rd15+128], %f787;
	div.rn.f32 	%f788, %f992, %f1090;
	st.global.f32 	[%rd15+132], %f788;
	div.rn.f32 	%f789, %f991, %f1090;
	st.global.f32 	[%rd15+136], %f789;
	div.rn.f32 	%f790, %f990, %f1090;
	st.global.f32 	[%rd15+140], %f790;
	div.rn.f32 	%f791, %f989, %f1090;
	st.global.f32 	[%rd15+144], %f791;
	div.rn.f32 	%f792, %f988, %f1090;
	st.global.f32 	[%rd15+148], %f792;
	div.rn.f32 	%f793, %f987, %f1090;
	st.global.f32 	[%rd15+152], %f793;
	div.rn.f32 	%f794, %f986, %f1090;
	st.global.f32 	[%rd15+156], %f794;
	div.rn.f32 	%f795, %f985, %f1090;
	st.global.f32 	[%rd15+160], %f795;
	div.rn.f32 	%f796, %f984, %f1090;
	st.global.f32 	[%rd15+164], %f796;
	div.rn.f32 	%f797, %f983, %f1090;
	st.global.f32 	[%rd15+168], %f797;
	div.rn.f32 	%f798, %f982, %f1090;
	st.global.f32 	[%rd15+172], %f798;
	div.rn.f32 	%f799, %f981, %f1090;
	st.global.f32 	[%rd15+176], %f799;
	div.rn.f32 	%f800, %f980, %f1090;
	st.global.f32 	[%rd15+180], %f800;
	div.rn.f32 	%f801, %f979, %f1090;
	st.global.f32 	[%rd15+184], %f801;
	div.rn.f32 	%f802, %f978, %f1090;
	st.global.f32 	[%rd15+188], %f802;
	div.rn.f32 	%f803, %f977, %f1090;
	st.global.f32 	[%rd15+192], %f803;
	div.rn.f32 	%f804, %f976, %f1090;
	st.global.f32 	[%rd15+196], %f804;
	div.rn.f32 	%f805, %f975, %f1090;
	st.global.f32 	[%rd15+200], %f805;
	div.rn.f32 	%f806, %f974, %f1090;
	st.global.f32 	[%rd15+204], %f806;
	div.rn.f32 	%f807, %f973, %f1090;
	st.global.f32 	[%rd15+208], %f807;
	div.rn.f32 	%f808, %f972, %f1090;
	st.global.f32 	[%rd15+212], %f808;
	div.rn.f32 	%f809, %f971, %f1090;
	st.global.f32 	[%rd15+216], %f809;
	div.rn.f32 	%f810, %f970, %f1090;
	st.global.f32 	[%rd15+220], %f810;
	div.rn.f32 	%f811, %f969, %f1090;
	st.global.f32 	[%rd15+224], %f811;
	div.rn.f32 	%f812, %f968, %f1090;
	st.global.f32 	[%rd15+228], %f812;
	div.rn.f32 	%f813, %f967, %f1090;
	st.global.f32 	[%rd15+232], %f813;
	div.rn.f32 	%f814, %f966, %f1090;
	st.global.f32 	[%rd15+236], %f814;
	div.rn.f32 	%f815, %f965, %f1090;
	st.global.f32 	[%rd15+240], %f815;
	div.rn.f32 	%f816, %f964, %f1090;
	st.global.f32 	[%rd15+244], %f816;
	div.rn.f32 	%f817, %f963, %f1090;
	st.global.f32 	[%rd15+248], %f817;
	div.rn.f32 	%f818, %f962, %f1090;
	st.global.f32 	[%rd15+252], %f818;
$L__BB0_42:
	ret;

}
	// .globl	_Z22naive_attention_kernelPKfS0_S0_PfS1_iif
.visible .entry _Z22naive_attention_kernelPKfS0_S0_PfS1_iif(
	.param .u64 .ptr .align 1 _Z22naive_attention_kernelPKfS0_S0_PfS1_iif_param_0,
	.param .u64 .ptr .align 1 _Z22naive_attention_kernelPKfS0_S0_PfS1_iif_param_1,
	.param .u64 .ptr .align 1 _Z22naive_attention_kernelPKfS0_S0_PfS1_iif_param_2,
	.param .u64 .ptr .align 1 _Z22naive_attention_kernelPKfS0_S0_PfS1_iif_param_3,
	.param .u64 .ptr .align 1 _Z22naive_attention_kernelPKfS0_S0_PfS1_iif_param_4,
	.param .u32 _Z22naive_attention_kernelPKfS0_S0_PfS1_iif_param_5,
	.param .u32 _Z22naive_attention_kernelPKfS0_S0_PfS1_iif_param_6,
	.param .f32 _Z22naive_attention_kernelPKfS0_S0_PfS1_iif_param_7
)
{
	.reg .pred 	%p<58>;
	.reg .b32 	%r<249>;
	.reg .b32 	%f<497>;
	.reg .b64 	%rd<116>;

	ld.param.u64 	%rd8, [_Z22naive_attention_kernelPKfS0_S0_PfS1_iif_param_0];
	ld.param.u64 	%rd9, [_Z22naive_attention_kernelPKfS0_S0_PfS1_iif_param_1];
	ld.param.u64 	%rd10, [_Z22naive_attention_kernelPKfS0_S0_PfS1_iif_param_2];
	ld.param.u64 	%rd11, [_Z22naive_attention_kernelPKfS0_S0_PfS1_iif_param_3];
	ld.param.u64 	%rd12, [_Z22naive_attention_kernelPKfS0_S0_PfS1_iif_param_4];
	ld.param.u32 	%r116, [_Z22naive_attention_kernelPKfS0_S0_PfS1_iif_param_5];
	ld.param.u32 	%r117, [_Z22naive_attention_kernelPKfS0_S0_PfS1_iif_param_6];
	ld.param.f32 	%f54, [_Z22naive_attention_kernelPKfS0_S0_PfS1_iif_param_7];
	cvta.to.global.u64 	%rd1, %rd9;
	cvta.to.global.u64 	%rd2, %rd8;
	cvta.to.global.u64 	%rd3, %rd10;
	cvta.to.global.u64 	%rd4, %rd12;
	cvta.to.global.u64 	%rd5, %rd11;
	mov.u32 	%r118, %ctaid.x;
	mov.u32 	%r119, %ntid.x;
	mov.u32 	%r120, %tid.x;
	mad.lo.s32 	%r1, %r118, %r119, %r120;
	setp.ge.s32 	%p1, %r1, %r116;
	@%p1 bra 	$L__BB1_80;
	setp.lt.s32 	%p2, %r116, 1;
	mov.f32 	%f480, 0fFF800000;
	@%p2 bra 	$L__BB1_29;
	setp.lt.s32 	%p3, %r117, 1;
	mul.lo.s32 	%r2, %r117, %r1;
	mul.lo.s32 	%r3, %r116, %r1;
	@%p3 bra 	$L__BB1_18;
	add.s32 	%r4, %r117, -1;
	and.b32  	%r5, %r117, 15;
	add.s32 	%r6, %r5, -1;
	and.b32  	%r7, %r117, 7;
	add.s32 	%r8, %r7, -1;
	and.b32  	%r9, %r117, 2147483632;
	and.b32  	%r10, %r117, 3;
	mov.f32 	%f480, 0fFF800000;
	mov.b32 	%r212, 0;
$L__BB1_4:
	setp.lt.u32 	%p12, %r4, 15;
	mul.lo.s32 	%r12, %r212, %r117;
	mov.f32 	%f472, 0f00000000;
	mov.b32 	%r215, 0;
	@%p12 bra 	$L__BB1_7;
	mov.f32 	%f472, 0f00000000;
	mov.b32 	%r213, 0;
$L__BB1_6:
	.pragma "nounroll";
	add.s32 	%r131, %r213, %r2;
	mul.wide.s32 	%rd21, %r131, 4;
	add.s64 	%rd22, %rd2, %rd21;
	ld.global.nc.f32 	%f65, [%rd22];
	add.s32 	%r132, %r213, %r12;
	mul.wide.u32 	%rd23, %r132, 4;
	add.s64 	%rd24, %rd1, %rd23;
	ld.global.nc.f32 	%f66, [%rd24];
	fma.rn.f32 	%f67, %f65, %f66, %f472;
	ld.global.nc.f32 	%f68, [%rd22+4];
	ld.global.nc.f32 	%f69, [%rd24+4];
	fma.rn.f32 	%f70, %f68, %f69, %f67;
	ld.global.nc.f32 	%f71, [%rd22+8];
	ld.global.nc.f32 	%f72, [%rd24+8];
	fma.rn.f32 	%f73, %f71, %f72, %f70;
	ld.global.nc.f32 	%f74, [%rd22+12];
	ld.global.nc.f32 	%f75, [%rd24+12];
	fma.rn.f32 	%f76, %f74, %f75, %f73;
	ld.global.nc.f32 	%f77, [%rd22+16];
	ld.global.nc.f32 	%f78, [%rd24+16];
	fma.rn.f32 	%f79, %f77, %f78, %f76;
	ld.global.nc.f32 	%f80, [%rd22+20];
	ld.global.nc.f32 	%f81, [%rd24+20];
	fma.rn.f32 	%f82, %f80, %f81, %f79;
	ld.global.nc.f32 	%f83, [%rd22+24];
	ld.global.nc.f32 	%f84, [%rd24+24];
	fma.rn.f32 	%f85, %f83, %f84, %f82;
	ld.global.nc.f32 	%f86, [%rd22+28];
	ld.global.nc.f32 	%f87, [%rd24+28];
	fma.rn.f32 	%f88, %f86, %f87, %f85;
	ld.global.nc.f32 	%f89, [%rd22+32];
	ld.global.nc.f32 	%f90, [%rd24+32];
	fma.rn.f32 	%f91, %f89, %f90, %f88;
	ld.global.nc.f32 	%f92, [%rd22+36];
	ld.global.nc.f32 	%f93, [%rd24+36];
	fma.rn.f32 	%f94, %f92, %f93, %f91;
	ld.global.nc.f32 	%f95, [%rd22+40];
	ld.global.nc.f32 	%f96, [%rd24+40];
	fma.rn.f32 	%f97, %f95, %f96, %f94;
	ld.global.nc.f32 	%f98, [%rd22+44];
	ld.global.nc.f32 	%f99, [%rd24+44];
	fma.rn.f32 	%f100, %f98, %f99, %f97;
	ld.global.nc.f32 	%f101, [%rd22+48];
	ld.global.nc.f32 	%f102, [%rd24+48];
	fma.rn.f32 	%f103, %f101, %f102, %f100;
	ld.global.nc.f32 	%f104, [%rd22+52];
	ld.global.nc.f32 	%f105, [%rd24+52];
	fma.rn.f32 	%f106, %f104, %f105, %f103;
	ld.global.nc.f32 	%f107, [%rd22+56];
	ld.global.nc.f32 	%f108, [%rd24+56];
	fma.rn.f32 	%f109, %f107, %f108, %f106;
	ld.global.nc.f32 	%f110, [%rd22+60];
	ld.global.nc.f32 	%f111, [%rd24+60];
	fma.rn.f32 	%f472, %f110, %f111, %f109;
	add.s32 	%r213, %r213, 16;
	setp.ne.s32 	%p13, %r213, %r9;
	mov.u32 	%r215, %r9;
	@%p13 bra 	$L__BB1_6;
$L__BB1_7:
	setp.eq.s32 	%p14, %r5, 0;
	@%p14 bra 	$L__BB1_17;
	setp.lt.u32 	%p15, %r6, 7;
	@%p15 bra 	$L__BB1_10;
	add.s32 	%r133, %r215, %r2;
	mul.wide.s32 	%rd25, %r133, 4;
	add.s64 	%rd26, %rd2, %rd25;
	ld.global.nc.f32 	%f113, [%rd26];
	add.s32 	%r134, %r215, %r12;
	mul.wide.u32 	%rd27, %r134, 4;
	add.s64 	%rd28, %rd1, %rd27;
	ld.global.nc.f32 	%f114, [%rd28];
	fma.rn.f32 	%f115, %f113, %f114, %f472;
	ld.global.nc.f32 	%f116, [%rd26+4];
	cvt.u64.u32 	%rd29, %r12;
	cvt.u64.u32 	%rd30, %r215;
	add.s64 	%rd31, %rd30, %rd29;
	shl.b64 	%rd32, %rd31, 2;
	add.s64 	%rd33, %rd1, %rd32;
	ld.global.nc.f32 	%f117, [%rd33+4];
	fma.rn.f32 	%f118, %f116, %f117, %f115;
	ld.global.nc.f32 	%f119, [%rd26+8];
	ld.global.nc.f32 	%f120, [%rd33+8];
	fma.rn.f32 	%f121, %f119, %f120, %f118;
	ld.global.nc.f32 	%f122, [%rd26+12];
	ld.global.nc.f32 	%f123, [%rd33+12];
	fma.rn.f32 	%f124, %f122, %f123, %f121;
	ld.global.nc.f32 	%f125, [%rd26+16];
	ld.global.nc.f32 	%f126, [%rd33+16];
	fma.rn.f32 	%f127, %f125, %f126, %f124;
	ld.global.nc.f32 	%f128, [%rd26+20];
	ld.global.nc.f32 	%f129, [%rd33+20];
	fma.rn.f32 	%f130, %f128, %f129, %f127;
	ld.global.nc.f32 	%f131, [%rd26+24];
	ld.global.nc.f32 	%f132, [%rd33+24];
	fma.rn.f32 	%f133, %f131, %f132, %f130;
	ld.global.nc.f32 	%f134, [%rd26+28];
	ld.global.nc.f32 	%f135, [%rd33+28];
	fma.rn.f32 	%f472, %f134, %f135, %f133;
	add.s32 	%r215, %r215, 8;
$L__BB1_10:
	setp.eq.s32 	%p16, %r7, 0;
	@%p16 bra 	$L__BB1_17;
	setp.lt.u32 	%p17, %r8, 3;
	@%p17 bra 	$L__BB1_13;
	add.s32 	%r135, %r215, %r2;
	mul.wide.s32 	%rd34, %r135, 4;
	add.s64 	%rd35, %rd2, %rd34;
	ld.global.nc.f32 	%f137, [%rd35];
	add.s32 	%r136, %r215, %r12;
	mul.wide.u32 	%rd36, %r136, 4;
	add.s64 	%rd37, %rd1, %rd36;
	ld.global.nc.f32 	%f138, [%rd37];
	fma.rn.f32 	%f139, %f137, %f138, %f472;
	ld.global.nc.f32 	%f140, [%rd35+4];
	cvt.u64.u32 	%rd38, %r12;
	cvt.u64.u32 	%rd39, %r215;
	add.s64 	%rd40, %rd39, %rd38;
	shl.b64 	%rd41, %rd40, 2;
	add.s64 	%rd42, %rd1, %rd41;
	ld.global.nc.f32 	%f141, [%rd42+4];
	fma.rn.f32 	%f142, %f140, %f141, %f139;
	ld.global.nc.f32 	%f143, [%rd35+8];
	ld.global.nc.f32 	%f144, [%rd42+8];
	fma.rn.f32 	%f145, %f143, %f144, %f142;
	ld.global.nc.f32 	%f146, [%rd35+12];
	ld.global.nc.f32 	%f147, [%rd42+12];
	fma.rn.f32 	%f472, %f146, %f147, %f145;
	add.s32 	%r215, %r215, 4;
$L__BB1_13:
	setp.eq.s32 	%p18, %r10, 0;
	@%p18 bra 	$L__BB1_17;
	setp.eq.s32 	%p19, %r10, 1;
	add.s32 	%r137, %r215, %r2;
	mul.wide.s32 	%rd43, %r137, 4;
	add.s64 	%rd6, %rd2, %rd43;
	ld.global.nc.f32 	%f148, [%rd6];
	add.s32 	%r138, %r215, %r12;
	mul.wide.u32 	%rd44, %r138, 4;
	add.s64 	%rd45, %rd1, %rd44;
	ld.global.nc.f32 	%f149, [%rd45];
	fma.rn.f32 	%f472, %f148, %f149, %f472;
	@%p19 bra 	$L__BB1_17;
	setp.eq.s32 	%p20, %r10, 2;
	ld.global.nc.f32 	%f150, [%rd6+4];
	cvt.u64.u32 	%rd46, %r12;
	cvt.u64.u32 	%rd47, %r215;
	add.s64 	%rd48, %rd47, %rd46;
	shl.b64 	%rd49, %rd48, 2;
	add.s64 	%rd7, %rd1, %rd49;
	ld.global.nc.f32 	%f151, [%rd7+4];
	fma.rn.f32 	%f472, %f150, %f151, %f472;
	@%p20 bra 	$L__BB1_17;
	ld.global.nc.f32 	%f152, [%rd6+8];
	ld.global.nc.f32 	%f153, [%rd7+8];
	fma.rn.f32 	%f472, %f152, %f153, %f472;
$L__BB1_17:
	mul.f32 	%f154, %f54, %f472;
	add.s32 	%r139, %r212, %r3;
	mul.wide.s32 	%rd50, %r139, 4;
	add.s64 	%rd51, %rd4, %rd50;
	st.global.f32 	[%rd51], %f154;
	max.f32 	%f480, %f480, %f154;
	add.s32 	%r212, %r212, 1;
	setp.eq.s32 	%p21, %r212, %r116;
	@%p21 bra 	$L__BB1_29;
	bra.uni 	$L__BB1_4;
$L__BB1_18:
	mul.f32 	%f17, %f54, 0f00000000;
	and.b32  	%r21, %r116, 7;
	setp.lt.u32 	%p4, %r116, 8;
	mov.f32 	%f480, 0fFF800000;
	mov.b32 	%r219, 0;
	@%p4 bra 	$L__BB1_21;
	and.b32  	%r219, %r116, 2147483640;
	mov.f32 	%f480, 0fFF800000;
	mov.b32 	%r217, 0;
$L__BB1_20:
	.pragma "nounroll";
	add.s32 	%r123, %r217, %r3;
	mul.wide.s32 	%rd13, %r123, 4;
	add.s64 	%rd14, %rd4, %rd13;
	st.global.f32 	[%rd14], %f17;
	max.f32 	%f480, %f480, %f17;
	st.global.f32 	[%rd14+4], %f17;
	st.global.f32 	[%rd14+8], %f17;
	st.global.f32 	[%rd14+12], %f17;
	st.global.f32 	[%rd14+16], %f17;
	st.global.f32 	[%rd14+20], %f17;
	st.global.f32 	[%rd14+24], %f17;
	st.global.f32 	[%rd14+28], %f17;
	add.s32 	%r217, %r217, 8;
	setp.ne.s32 	%p5, %r217, %r219;
	@%p5 bra 	$L__BB1_20;
$L__BB1_21:
	setp.eq.s32 	%p6, %r21, 0;
	@%p6 bra 	$L__BB1_29;
	and.b32  	%r26, %r116, 3;
	setp.lt.u32 	%p7, %r21, 4;
	@%p7 bra 	$L__BB1_24;
	add.s32 	%r124, %r219, %r3;
	mul.wide.s32 	%rd15, %r124, 4;
	add.s64 	%rd16, %rd4, %rd15;
	st.global.f32 	[%rd16], %f17;
	max.f32 	%f480, %f480, %f17;
	st.global.f32 	[%rd16+4], %f17;
	st.global.f32 	[%rd16+8], %f17;
	st.global.f32 	[%rd16+12], %f17;
	add.s32 	%r219, %r219, 4;
$L__BB1_24:
	setp.eq.s32 	%p8, %r26, 0;
	@%p8 bra 	$L__BB1_29;
	setp.eq.s32 	%p9, %r26, 1;
	@%p9 bra 	$L__BB1_27;
	add.s32 	%r125, %r219, %r3;
	mul.wide.s32 	%rd17, %r125, 4;
	add.s64 	%rd18, %rd4, %rd17;
	st.global.f32 	[%rd18], %f17;
	max.f32 	%f480, %f480, %f17;
	st.global.f32 	[%rd18+4], %f17;
	add.s32 	%r219, %r219, 2;
$L__BB1_27:
	and.b32  	%r126, %r116, 1;
	setp.eq.b32 	%p10, %r126, 1;
	not.pred 	%p11, %p10;
	@%p11 bra 	$L__BB1_29;
	add.s32 	%r127, %r219, %r3;
	mul.wide.s32 	%rd19, %r127, 4;
	add.s64 	%rd20, %rd4, %rd19;
	st.global.f32 	[%rd20], %f17;
	max.f32 	%f480, %f480, %f17;
$L__BB1_29:
	setp.lt.s32 	%p22, %r116, 1;
	mov.f32 	%f487, 0f00000000;
	@%p22 bra 	$L__BB1_41;
	mul.lo.s32 	%r31, %r116, %r1;
	and.b32  	%r32, %r116, 7;
	setp.lt.u32 	%p23, %r116, 8;
	mov.f32 	%f487, 0f00000000;
	mov.b32 	%r221, 0;
	@%p23 bra 	$L__BB1_33;
	and.b32  	%r221, %r116, 2147483640;
	mov.f32 	%f487, 0f00000000;
	mov.b32 	%r224, 0;
$L__BB1_32:
	.pragma "nounroll";
	add.s32 	%r142, %r224, %r31;
	mul.wide.s32 	%rd52, %r142, 4;
	add.s64 	%rd53, %rd4, %rd52;
	ld.global.f32 	%f159, [%rd53];
	sub.f32 	%f160, %f159, %f480;
	fma.rn.f32 	%f161, %f160, 0f3BBB989D, 0f3F000000;
	cvt.sat.f32.f32 	%f162, %f161;
	mov.f32 	%f163, 0f4B400001;
	mov.f32 	%f164, 0f437C0000;
	fma.rm.f32 	%f165, %f162, %f164, %f163;
	add.f32 	%f166, %f165, 0fCB40007F;
	neg.f32 	%f167, %f166;
	fma.rn.f32 	%f168, %f160, 0f3FB8AA3B, %f167;
	fma.rn.f32 	%f169, %f160, 0f32A57060, %f168;
	mov.b32 	%r143, %f165;
	shl.b32 	%r144, %r143, 23;
	mov.b32 	%f170, %r144;
	ex2.approx.ftz.f32 	%f171, %f169;
	mul.f32 	%f172, %f171, %f170;
	st.global.f32 	[%rd53], %f172;
	add.f32 	%f173, %f487, %f172;
	ld.global.f32 	%f174, [%rd53+4];
	sub.f32 	%f175, %f174, %f480;
	fma.rn.f32 	%f176, %f175, 0f3BBB989D, 0f3F000000;
	cvt.sat.f32.f32 	%f177, %f176;
	fma.rm.f32 	%f178, %f177, %f164, %f163;
	add.f32 	%f179, %f178, 0fCB40007F;
	neg.f32 	%f180, %f179;
	fma.rn.f32 	%f181, %f175, 0f3FB8AA3B, %f180;
	fma.rn.f32 	%f182, %f175, 0f32A57060, %f181;
	mov.b32 	%r145, %f178;
	shl.b32 	%r146, %r145, 23;
	mov.b32 	%f183, %r146;
	ex2.approx.ftz.f32 	%f184, %f182;
	mul.f32 	%f185, %f184, %f183;
	st.global.f32 	[%rd53+4], %f185;
	add.f32 	%f186, %f173, %f185;
	ld.global.f32 	%f187, [%rd53+8];
	sub.f32 	%f188, %f187, %f480;
	fma.rn.f32 	%f189, %f188, 0f3BBB989D, 0f3F000000;
	cvt.sat.f32.f32 	%f190, %f189;
	fma.rm.f32 	%f191, %f190, %f164, %f163;
	add.f32 	%f192, %f191, 0fCB40007F;
	neg.f32 	%f193, %f192;
	fma.rn.f32 	%f194, %f188, 0f3FB8AA3B, %f193;
	fma.rn.f32 	%f195, %f188, 0f32A57060, %f194;
	mov.b32 	%r147, %f191;
	shl.b32 	%r148, %r147, 23;
	mov.b32 	%f196, %r148;
	ex2.approx.ftz.f32 	%f197, %f195;
	mul.f32 	%f198, %f197, %f196;
	st.global.f32 	[%rd53+8], %f198;
	add.f32 	%f199, %f186, %f198;
	ld.global.f32 	%f200, [%rd53+12];
	sub.f32 	%f201, %f200, %f480;
	fma.rn.f32 	%f202, %f201, 0f3BBB989D, 0f3F000000;
	cvt.sat.f32.f32 	%f203, %f202;
	fma.rm.f32 	%f204, %f203, %f164, %f163;
	add.f32 	%f205, %f204, 0fCB40007F;
	neg.f32 	%f206, %f205;
	fma.rn.f32 	%f207, %f201, 0f3FB8AA3B, %f206;
	fma.rn.f32 	%f208, %f201, 0f32A57060, %f207;
	mov.b32 	%r149, %f204;
	shl.b32 	%r150, %r149, 23;
	mov.b32 	%f209, %r150;
	ex2.approx.ftz.f32 	%f210, %f208;
	mul.f32 	%f211, %f210, %f209;
	st.global.f32 	[%rd53+12], %f211;
	add.f32 	%f212, %f199, %f211;
	ld.global.f32 	%f213, [%rd53+16];
	sub.f32 	%f214, %f213, %f480;
	fma.rn.f32 	%f215, %f214, 0f3BBB989D, 0f3F000000;
	cvt.sat.f32.f32 	%f216, %f215;
	fma.rm.f32 	%f217, %f216, %f164, %f163;
	add.f32 	%f218, %f217, 0fCB40007F;
	neg.f32 	%f219, %f218;
	fma.rn.f32 	%f220, %f214, 0f3FB8AA3B, %f219;
	fma.rn.f32 	%f221, %f214, 0f32A57060, %f220;
	mov.b32 	%r151, %f217;
	shl.b32 	%r152, %r151, 23;
	mov.b32 	%f222, %r152;
	ex2.approx.ftz.f32 	%f223, %f221;
	mul.f32 	%f224, %f223, %f222;
	st.global.f32 	[%rd53+16], %f224;
	add.f32 	%f225, %f212, %f224;
	ld.global.f32 	%f226, [%rd53+20];
	sub.f32 	%f227, %f226, %f480;
	fma.rn.f32 	%f228, %f227, 0f3BBB989D, 0f3F000000;
	cvt.sat.f32.f32 	%f229, %f228;
	fma.rm.f32 	%f230, %f229, %f164, %f163;
	add.f32 	%f231, %f230, 0fCB40007F;
	neg.f32 	%f232, %f231;
	fma.rn.f32 	%f233, %f227, 0f3FB8AA3B, %f232;
	fma.rn.f32 	%f234, %f227, 0f32A57060, %f233;
	mov.b32 	%r153, %f230;
	shl.b32 	%r154, %r153, 23;
	mov.b32 	%f235, %r154;
	ex2.approx.ftz.f32 	%f236, %f234;
	mul.f32 	%f237, %f236, %f235;
	st.global.f32 	[%rd53+20], %f237;
	add.f32 	%f238, %f225, %f237;
	ld.global.f32 	%f239, [%rd53+24];
	sub.f32 	%f240, %f239, %f480;
	fma.rn.f32 	%f241, %f240, 0f3BBB989D, 0f3F000000;
	cvt.sat.f32.f32 	%f242, %f241;
	fma.rm.f32 	%f243, %f242, %f164, %f163;
	add.f32 	%f244, %f243, 0fCB40007F;
	neg.f32 	%f245, %f244;
	fma.rn.f32 	%f246, %f240, 0f3FB8AA3B, %f245;
	fma.rn.f32 	%f247, %f240, 0f32A57060, %f246;
	mov.b32 	%r155, %f243;
	shl.b32 	%r156, %r155, 23;
	mov.b32 	%f248, %r156;
	ex2.approx.ftz.f32 	%f249, %f247;
	mul.f32 	%f250, %f249, %f248;
	st.global.f32 	[%rd53+24], %f250;
	add.f32 	%f251, %f238, %f250;
	ld.global.f32 	%f252, [%rd53+28];
	sub.f32 	%f253, %f252, %f480;
	fma.rn.f32 	%f254, %f253, 0f3BBB989D, 0f3F000000;
	cvt.sat.f32.f32 	%f255, %f254;
	fma.rm.f32 	%f256, %f255, %f164, %f163;
	add.f32 	%f257, %f256, 0fCB40007F;
	neg.f32 	%f258, %f257;
	fma.rn.f32 	%f259, %f253, 0f3FB8AA3B, %f258;
	fma.rn.f32 	%f260, %f253, 0f32A57060, %f259;
	mov.b32 	%r157, %f256;
	shl.b32 	%r158, %r157, 23;
	mov.b32 	%f261, %r158;
	ex2.approx.ftz.f32 	%f262, %f260;
	mul.f32 	%f263, %f262, %f261;
	st.global.f32 	[%rd53+28], %f263;
	add.f32 	%f487, %f251, %f263;
	add.s32 	%r224, %r224, 8;
	setp.eq.s32 	%p24, %r224, %r221;
	@%p24 bra 	$L__BB1_33;
	bra.uni 	$L__BB1_32;
$L__BB1_33:
	setp.eq.s32 	%p25, %r32, 0;
	@%p25 bra 	$L__BB1_41;
	and.b32  	%r35, %r116, 3;
	setp.lt.u32 	%p26, %r32, 4;
	@%p26 bra 	$L__BB1_36;
	add.s32 	%r159, %r221, %r31;
	mul.wide.s32 	%rd54, %r159, 4;
	add.s64 	%rd55, %rd4, %rd54;
	ld.global.f32 	%f265, [%rd55];
	sub.f32 	%f266, %f265, %f480;
	fma.rn.f32 	%f267, %f266, 0f3BBB989D, 0f3F000000;
	cvt.sat.f32.f32 	%f268, %f267;
	mov.f32 	%f269, 0f4B400001;
	mov.f32 	%f270, 0f437C0000;
	fma.rm.f32 	%f271, %f268, %f270, %f269;
	add.f32 	%f272, %f271, 0fCB40007F;
	neg.f32 	%f273, %f272;
	fma.rn.f32 	%f274, %f266, 0f3FB8AA3B, %f273;
	fma.rn.f32 	%f275, %f266, 0f32A57060, %f274;
	mov.b32 	%r160, %f271;
	shl.b32 	%r161, %r160, 23;
	mov.b32 	%f276, %r161;
	ex2.approx.ftz.f32 	%f277, %f275;
	mul.f32 	%f278, %f277, %f276;
	st.global.f32 	[%rd55], %f278;
	add.f32 	%f279, %f487, %f278;
	ld.global.f32 	%f280, [%rd55+4];
	sub.f32 	%f281, %f280, %f480;
	fma.rn.f32 	%f282, %f281, 0f3BBB989D, 0f3F000000;
	cvt.sat.f32.f32 	%f283, %f282;
	fma.rm.f32 	%f284, %f283, %f270, %f269;
	add.f32 	%f285, %f284, 0fCB40007F;
	neg.f32 	%f286, %f285;
	fma.rn.f32 	%f287, %f281, 0f3FB8AA3B, %f286;
	fma.rn.f32 	%f288, %f281, 0f32A57060, %f287;
	mov.b32 	%r162, %f284;
	shl.b32 	%r163, %r162, 23;
	mov.b32 	%f289, %r163;
	ex2.approx.ftz.f32 	%f290, %f288;
	mul.f32 	%f291, %f290, %f289;
	st.global.f32 	[%rd55+4], %f291;
	add.f32 	%f292, %f279, %f291;
	ld.global.f32 	%f293, [%rd55+8];
	sub.f32 	%f294, %f293, %f480;
	fma.rn.f32 	%f295, %f294, 0f3BBB989D, 0f3F000000;
	cvt.sat.f32.f32 	%f296, %f295;
	fma.rm.f32 	%f297, %f296, %f270, %f269;
	add.f32 	%f298, %f297, 0fCB40007F;
	neg.f32 	%f299, %f298;
	fma.rn.f32 	%f300, %f294, 0f3FB8AA3B, %f299;
	fma.rn.f32 	%f301, %f294, 0f32A57060, %f300;
	mov.b32 	%r164, %f297;
	shl.b32 	%r165, %r164, 23;
	mov.b32 	%f302, %r165;
	ex2.approx.ftz.f32 	%f303, %f301;
	mul.f32 	%f304, %f303, %f302;
	st.global.f32 	[%rd55+8], %f304;
	add.f32 	%f305, %f292, %f304;
	ld.global.f32 	%f306, [%rd55+12];
	sub.f32 	%f307, %f306, %f480;
	fma.rn.f32 	%f308, %f307, 0f3BBB989D, 0f3F000000;
	cvt.sat.f32.f32 	%f309, %f308;
	fma.rm.f32 	%f310, %f309, %f270, %f269;
	add.f32 	%f311, %f310, 0fCB40007F;
	neg.f32 	%f312, %f311;
	fma.rn.f32 	%f313, %f307, 0f3FB8AA3B, %f312;
	fma.rn.f32 	%f314, %f307, 0f32A57060, %f313;
	mov.b32 	%r166, %f310;
	shl.b32 	%r167, %r166, 23;
	mov.b32 	%f315, %r167;
	ex2.approx.ftz.f32 	%f316, %f314;
	mul.f32 	%f317, %f316, %f315;
	st.global.f32 	[%rd55+12], %f317;
	add.f32 	%f487, %f305, %f317;
	add.s32 	%r221, %r221, 4;
$L__BB1_36:
	setp.eq.s32 	%p27, %r35, 0;
	@%p27 bra 	$L__BB1_41;
	setp.eq.s32 	%p28, %r35, 1;
	@%p28 bra 	$L__BB1_39;
	add.s32 	%r168, %r221, %r31;
	mul.wide.s32 	%rd56, %r168, 4;
	add.s64 	%rd57, %rd4, %rd56;
	ld.global.f32 	%f319, [%rd57];
	sub.f32 	%f320, %f319, %f480;
	fma.rn.f32 	%f321, %f320, 0f3BBB989D, 0f3F000000;
	cvt.sat.f32.f32 	%f322, %f321;
	mov.f32 	%f323, 0f4B400001;
	mov.f32 	%f324, 0f437C0000;
	fma.rm.f32 	%f325, %f322, %f324, %f323;
	add.f32 	%f326, %f325, 0fCB40007F;
	neg.f32 	%f327, %f326;
	fma.rn.f32 	%f328, %f320, 0f3FB8AA3B, %f327;
	fma.rn.f32 	%f329, %f320, 0f32A57060, %f328;
	mov.b32 	%r169, %f325;
	shl.b32 	%r170, %r169, 23;
	mov.b32 	%f330, %r170;
	ex2.approx.ftz.f32 	%f331, %f329;
	mul.f32 	%f332, %f331, %f330;
	st.global.f32 	[%rd57], %f332;
	add.f32 	%f333, %f487, %f332;
	ld.global.f32 	%f334, [%rd57+4];
	sub.f32 	%f335, %f334, %f480;
	fma.rn.f32 	%f336, %f335, 0f3BBB989D, 0f3F000000;
	cvt.sat.f32.f32 	%f337, %f336;
	fma.rm.f32 	%f338, %f337, %f324, %f323;
	add.f32 	%f339, %f338, 0fCB40007F;
	neg.f32 	%f340, %f339;
	fma.rn.f32 	%f341, %f335, 0f3FB8AA3B, %f340;
	fma.rn.f32 	%f342, %f335, 0f32A57060, %f341;
	mov.b32 	%r171, %f338;
	shl.b32 	%r172, %r171, 23;
	mov.b32 	%f343, %r172;
	ex2.approx.ftz.f32 	%f344, %f342;
	mul.f32 	%f345, %f344, %f343;
	st.global.f32 	[%rd57+4], %f345;
	add.f32 	%f487, %f333, %f345;
	add.s32 	%r221, %r221, 2;
$L__BB1_39:
	and.b32  	%r173, %r116, 1;
	setp.eq.b32 	%p29, %r173, 1;
	not.pred 	%p30, %p29;
	@%p30 bra 	$L__BB1_41;
	add.s32 	%r174, %r221, %r31;
	mul.wide.s32 	%rd58, %r174, 4;
	add.s64 	%rd59, %rd4, %rd58;
	ld.global.f32 	%f346, [%rd59];
	sub.f32 	%f347, %f346, %f480;
	fma.rn.f32 	%f348, %f347, 0f3BBB989D, 0f3F000000;
	cvt.sat.f32.f32 	%f349, %f348;
	mov.f32 	%f350, 0f4B400001;
	mov.f32 	%f351, 0f437C0000;
	fma.rm.f32 	%f352, %f349, %f351, %f350;
	add.f32 	%f353, %f352, 0fCB40007F;
	neg.f32 	%f354, %f353;
	fma.rn.f32 	%f355, %f347, 0f3FB8AA3B, %f354;
	fma.rn.f32 	%f356, %f347, 0f32A57060, %f355;
	mov.b32 	%r175, %f352;
	shl.b32 	%r176, %r175, 23;
	mov.b32 	%f357, %r176;
	ex2.approx.ftz.f32 	%f358, %f356;
	mul.f32 	%f359, %f358, %f357;
	st.global.f32 	[%rd59], %f359;
	add.f32 	%f487, %f487, %f359;
$L__BB1_41:
	setp.lt.s32 	%p31, %r116, 1;
	@%p31 bra 	$L__BB1_54;
	mul.lo.s32 	%r40, %r116, %r1;
	add.s32 	%r178, %r116, -1;
	and.b32  	%r41, %r116, 15;
	setp.lt.u32 	%p32, %r178, 15;
	mov.b32 	%r225, 0;
	@%p32 bra 	$L__BB1_45;
	and.b32  	%r225, %r116, 2147483632;
	mov.b32 	%r244, 0;
$L__BB1_44:
	.pragma "nounroll";
	add.s32 	%r180, %r244, %r40;
	mul.wide.s32 	%rd60, %r180, 4;
	add.s64 	%rd61, %rd4, %rd60;
	ld.global.f32 	%f360, [%rd61];
	div.rn.f32 	%f361, %f360, %f487;
	st.global.f32 	[%rd61], %f361;
	ld.global.f32 	%f362, [%rd61+4];
	div.rn.f32 	%f363, %f362, %f487;
	st.global.f32 	[%rd61+4], %f363;
	ld.global.f32 	%f364, [%rd61+8];
	div.rn.f32 	%f365, %f364, %f487;
	st.global.f32 	[%rd61+8], %f365;
	ld.global.f32 	%f366, [%rd61+12];
	div.rn.f32 	%f367, %f366, %f487;
	st.global.f32 	[%rd61+12], %f367;
	ld.global.f32 	%f368, [%rd61+16];
	div.rn.f32 	%f369, %f368, %f487;
	st.global.f32 	[%rd61+16], %f369;
	ld.global.f32 	%f370, [%rd61+20];
	div.rn.f32 	%f371, %f370, %f487;
	st.global.f32 	[%rd61+20], %f371;
	ld.global.f32 	%f372, [%rd61+24];
	div.rn.f32 	%f373, %f372, %f487;
	st.global.f32 	[%rd61+24], %f373;
	ld.global.f32 	%f374, [%rd61+28];
	div.rn.f32 	%f375, %f374, %f487;
	st.global.f32 	[%rd61+28], %f375;
	ld.global.f32 	%f376, [%rd61+32];
	div.rn.f32 	%f377, %f376, %f487;
	st.global.f32 	[%rd61+32], %f377;
	ld.global.f32 	%f378, [%rd61+36];
	div.rn.f32 	%f379, %f378, %f487;
	st.global.f32 	[%rd61+36], %f379;
	ld.global.f32 	%f380, [%rd61+40];
	div.rn.f32 	%f381, %f380, %f487;
	st.global.f32 	[%rd61+40], %f381;
	ld.global.f32 	%f382, [%rd61+44];
	div.rn.f32 	%f383, %f382, %f487;
	st.global.f32 	[%rd61+44], %f383;
	ld.global.f32 	%f384, [%rd61+48];
	div.rn.f32 	%f385, %f384, %f487;
	st.global.f32 	[%rd61+48], %f385;
	ld.global.f32 	%f386, [%rd61+52];
	div.rn.f32 	%f387, %f386, %f487;
	st.global.f32 	[%rd61+52], %f387;
	ld.global.f32 	%f388, [%rd61+56];
	div.rn.f32 	%f389, %f388, %f487;
	st.global.f32 	[%rd61+56], %f389;
	ld.global.f32 	%f390, [%rd61+60];
	div.rn.f32 	%f391, %f390, %f487;
	st.global.f32 	[%rd61+60], %f391;
	add.s32 	%r244, %r244, 16;
	setp.eq.s32 	%p33, %r244, %r225;
	@%p33 bra 	$L__BB1_45;
	bra.uni 	$L__BB1_44;
$L__BB1_45:
	setp.eq.s32 	%p34, %r41, 0;
	@%p34 bra 	$L__BB1_54;
	and.b32  	%r46, %r116, 7;
	setp.lt.u32 	%p35, %r41, 8;
	@%p35 bra 	$L__BB1_48;
	add.s32 	%r181, %r225, %r40;
	mul.wide.s32 	%rd62, %r181, 4;
	add.s64 	%rd63, %rd4, %rd62;
	ld.global.f32 	%f392, [%rd63];
	div.rn.f32 	%f393, %f392, %f487;
	st.global.f32 	[%rd63], %f393;
	ld.global.f32 	%f394, [%rd63+4];
	div.rn.f32 	%f395, %f394, %f487;
	st.global.f32 	[%rd63+4], %f395;
	ld.global.f32 	%f396, [%rd63+8];
	div.rn.f32 	%f397, %f396, %f487;
	st.global.f32 	[%rd63+8], %f397;
	ld.global.f32 	%f398, [%rd63+12];
	div.rn.f32 	%f399, %f398, %f487;
	st.global.f32 	[%rd63+12], %f399;
	ld.global.f32 	%f400, [%rd63+16];
	div.rn.f32 	%f401, %f400, %f487;
	st.global.f32 	[%rd63+16], %f401;
	ld.global.f32 	%f402, [%rd63+20];
	div.rn.f32 	%f403, %f402, %f487;
	st.global.f32 	[%rd63+20], %f403;
	ld.global.f32 	%f404, [%rd63+24];
	div.rn.f32 	%f405, %f404, %f487;
	st.global.f32 	[%rd63+24], %f405;
	ld.global.f32 	%f406, [%rd63+28];
	div.rn.f32 	%f407, %f406, %f487;
	st.global.f32 	[%rd63+28], %f407;
	add.s32 	%r225, %r225, 8;
$L__BB1_48:
	setp.eq.s32 	%p36, %r46, 0;
	@%p36 bra 	$L__BB1_54;
	and.b32  	%r49, %r116, 3;
	setp.lt.u32 	%p37, %r46, 4;
	@%p37 bra 	$L__BB1_51;
	add.s32 	%r182, %r225, %r40;
	mul.wide.s32 	%rd64, %r182, 4;
	add.s64 	%rd65, %rd4, %rd64;
	ld.global.f32 	%f408, [%rd65];
	div.rn.f32 	%f409, %f408, %f487;
	st.global.f32 	[%rd65], %f409;
	ld.global.f32 	%f410, [%rd65+4];
	div.rn.f32 	%f411, %f410, %f487;
	st.global.f32 	[%rd65+4], %f411;
	ld.global.f32 	%f412, [%rd65+8];
	div.rn.f32 	%f413, %f412, %f487;
	st.global.f32 	[%rd65+8], %f413;
	ld.global.f32 	%f414, [%rd65+12];
	div.rn.f32 	%f415, %f414, %f487;
	st.global.f32 	[%rd65+12], %f415;
	add.s32 	%r225, %r225, 4;
$L__BB1_51:
	setp.eq.s32 	%p38, %r49, 0;
	@%p38 bra 	$L__BB1_54;
	mov.b32 	%r229, 0;
$L__BB1_53:
	.pragma "nounroll";
	add.s32 	%r184, %r225, %r40;
	mul.wide.s32 	%rd66, %r184, 4;
	add.s64 	%rd67, %rd4, %rd66;
	ld.global.f32 	%f416, [%rd67];
	div.rn.f32 	%f417, %f416, %f487;
	st.global.f32 	[%rd67], %f417;
	add.s32 	%r225, %r225, 1;
	add.s32 	%r229, %r229, 1;
	setp.ne.s32 	%p39, %r229, %r49;
	@%p39 bra 	$L__BB1_53;
$L__BB1_54:
	setp.lt.s32 	%p40, %r117, 1;
	@%p40 bra 	$L__BB1_80;
	setp.lt.s32 	%p41, %r116, 1;
	mul.lo.s32 	%r56, %r116, %r1;
	mul.lo.s32 	%r57, %r117, %r1;
	@%p41 bra 	$L__BB1_69;
	add.s32 	%r58, %r116, -1;
	and.b32  	%r59, %r116, 7;
	and.b32  	%r60, %r116, 3;
	and.b32  	%r61, %r116, 2147483640;
	and.b32  	%r62, %r116, 1;
	neg.s32 	%r63, %r61;
	shl.b32 	%r64, %r117, 3;
	shl.b32 	%r65, %r117, 1;
	mul.lo.s32 	%r66, %r117, 3;
	mul.lo.s32 	%r67, %r117, 5;
	mul.lo.s32 	%r68, %r117, 6;
	mul.lo.s32 	%r69, %r117, 7;
	mov.b32 	%r230, 0;
$L__BB1_57:
	setp.lt.u32 	%p50, %r58, 7;
	mov.f32 	%f496, 0f00000000;
	mov.b32 	%r242, 0;
	@%p50 bra 	$L__BB1_60;
	add.s32 	%r239, %r117, %r230;
	add.s32 	%r238, %r65, %r230;
	add.s32 	%r237, %r66, %r230;
	shl.b32 	%r199, %r117, 2;
	add.s32 	%r236, %r199, %r230;
	add.s32 	%r235, %r67, %r230;
	add.s32 	%r234, %r68, %r230;
	add.s32 	%r233, %r69, %r230;
	mov.f32 	%f496, 0f00000000;
	mov.u32 	%r231, %r56;
	mov.u32 	%r232, %r230;
	mov.u32 	%r240, %r63;
$L__BB1_59:
	.pragma "nounroll";
	mul.wide.s32 	%rd76, %r231, 4;
	add.s64 	%rd77, %rd4, %rd76;
	ld.global.f32 	%f421, [%rd77];
	mul.wide.u32 	%rd78, %r232, 4;
	add.s64 	%rd79, %rd3, %rd78;
	ld.global.nc.f32 	%f422, [%rd79];
	fma.rn.f32 	%f423, %f421, %f422, %f496;
	ld.global.f32 	%f424, [%rd77+4];
	mul.wide.u32 	%rd80, %r239, 4;
	add.s64 	%rd81, %rd3, %rd80;
	ld.global.nc.f32 	%f425, [%rd81];
	fma.rn.f32 	%f426, %f424, %f425, %f423;
	ld.global.f32 	%f427, [%rd77+8];
	mul.wide.u32 	%rd82, %r238, 4;
	add.s64 	%rd83, %rd3, %rd82;
	ld.global.nc.f32 	%f428, [%rd83];
	fma.rn.f32 	%f429, %f427, %f428, %f426;
	ld.global.f32 	%f430, [%rd77+12];
	mul.wide.u32 	%rd84, %r237, 4;
	add.s64 	%rd85, %rd3, %rd84;
	ld.global.nc.f32 	%f431, [%rd85];
	fma.rn.f32 	%f432, %f430, %f431, %f429;
	ld.global.f32 	%f433, [%rd77+16];
	mul.wide.u32 	%rd86, %r236, 4;
	add.s64 	%rd87, %rd3, %rd86;
	ld.global.nc.f32 	%f434, [%rd87];
	fma.rn.f32 	%f435, %f433, %f434, %f432;
	ld.global.f32 	%f436, [%rd77+20];
	mul.wide.u32 	%rd88, %r235, 4;
	add.s64 	%rd89, %rd3, %rd88;
	ld.global.nc.f32 	%f437, [%rd89];
	fma.rn.f32 	%f438, %f436, %f437, %f435;
	ld.global.f32 	%f439, [%rd77+24];
	mul.wide.u32 	%rd90, %r234, 4;
	add.s64 	%rd91, %rd3, %rd90;
	ld.global.nc.f32 	%f440, [%rd91];
	fma.rn.f32 	%f441, %f439, %f440, %f438;
	ld.global.f32 	%f442, [%rd77+28];
	mul.wide.u32 	%rd92, %r233, 4;
	add.s64 	%rd93, %rd3, %rd92;
	ld.global.nc.f32 	%f443, [%rd93];
	fma.rn.f32 	%f496, %f442, %f443, %f441;
	add.s32 	%r240, %r240, 8;
	add.s32 	%r239, %r239, %r64;
	add.s32 	%r238, %r238, %r64;
	add.s32 	%r237, %r237, %r64;
	add.s32 	%r236, %r236, %r64;
	add.s32 	%r235, %r235, %r64;
	add.s32 	%r234, %r234, %r64;
	add.s32 	%r233, %r233, %r64;
	add.s32 	%r232, %r232, %r64;
	add.s32 	%r231, %r231, 8;
	setp.ne.s32 	%p51, %r240, 0;
	mov.u32 	%r242, %r61;
	@%p51 bra 	$L__BB1_59;
$L__BB1_60:
	setp.eq.s32 	%p52, %r59, 0;
	@%p52 bra 	$L__BB1_68;
	add.s32 	%r200, %r59, -1;
	setp.lt.u32 	%p53, %r200, 3;
	@%p53 bra 	$L__BB1_63;
	add.s32 	%r201, %r242, %r56;
	mul.wide.s32 	%rd94, %r201, 4;
	add.s64 	%rd95, %rd4, %rd94;
	ld.global.f32 	%f445, [%rd95];
	mad.lo.s32 	%r202, %r242, %r117, %r230;
	mul.wide.u32 	%rd96, %r202, 4;
	add.s64 	%rd97, %rd3, %rd96;
	ld.global.nc.f32 	%f446, [%rd97];
	fma.rn.f32 	%f447, %f445, %f446, %f496;
	ld.global.f32 	%f448, [%rd95+4];
	add.s32 	%r203, %r202, %r117;
	mul.wide.u32 	%rd98, %r203, 4;
	add.s64 	%rd99, %rd3, %rd98;
	ld.global.nc.f32 	%f449, [%rd99];
	fma.rn.f32 	%f450, %f448, %f449, %f447;
	ld.global.f32 	%f451, [%rd95+8];
	add.s32 	%r204, %r203, %r117;
	mul.wide.u32 	%rd100, %r204, 4;
	add.s64 	%rd101, %rd3, %rd100;
	ld.global.nc.f32 	%f452, [%rd101];
	fma.rn.f32 	%f453, %f451, %f452, %f450;
	ld.global.f32 	%f454, [%rd95+12];
	add.s32 	%r205, %r204, %r117;
	mul.wide.u32 	%rd102, %r205, 4;
	add.s64 	%rd103, %rd3, %rd102;
	ld.global.nc.f32 	%f455, [%rd103];
	fma.rn.f32 	%f496, %f454, %f455, %f453;
	add.s32 	%r242, %r242, 4;
$L__BB1_63:
	setp.eq.s32 	%p54, %r60, 0;
	@%p54 bra 	$L__BB1_68;
	setp.eq.s32 	%p55, %r60, 1;
	@%p55 bra 	$L__BB1_66;
	add.s32 	%r206, %r242, %r56;
	mul.wide.s32 	%rd104, %r206, 4;
	add.s64 	%rd105, %rd4, %rd104;
	ld.global.f32 	%f457, [%rd105];
	mad.lo.s32 	%r207, %r242, %r117, %r230;
	mul.wide.u32 	%rd106, %r207, 4;
	add.s64 	%rd107, %rd3, %rd106;
	ld.global.nc.f32 	%f458, [%rd107];
	fma.rn.f32 	%f459, %f457, %f458, %f496;
	ld.global.f32 	%f460, [%rd105+4];
	add.s32 	%r208, %r207, %r117;
	mul.wide.u32 	%rd108, %r208, 4;
	add.s64 	%rd109, %rd3, %rd108;
	ld.global.nc.f32 	%f461, [%rd109];
	fma.rn.f32 	%f496, %f460, %f461, %f459;
	add.s32 	%r242, %r242, 2;
$L__BB1_66:
	setp.eq.s32 	%p56, %r62, 0;
	@%p56 bra 	$L__BB1_68;
	add.s32 	%r209, %r242, %r56;
	mul.wide.s32 	%rd110, %r209, 4;
	add.s64 	%rd111, %rd4, %rd110;
	ld.global.f32 	%f462, [%rd111];
	mad.lo.s32 	%r210, %r242, %r117, %r230;
	mul.wide.u32 	%rd112, %r210, 4;
	add.s64 	%rd113, %rd3, %rd112;
	ld.global.nc.f32 	%f463, [%rd113];
	fma.rn.f32 	%f496, %f462, %f463, %f496;
$L__BB1_68:
	add.s32 	%r211, %r230, %r57;
	mul.wide.s32 	%rd114, %r211, 4;
	add.s64 	%rd115, %rd5, %rd114;
	st.global.f32 	[%rd115], %f496;
	add.s32 	%r230, %r230, 1;
	setp.eq.s32 	%p57, %r230, %r117;
	@%p57 bra 	$L__BB1_80;
	bra.uni 	$L__BB1_57;
$L__BB1_69:
	add.s32 	%r186, %r117, -1;
	and.b32  	%r104, %r117, 7;
	setp.lt.u32 	%p42, %r186, 7;
	mov.b32 	%r246, 0;
	@%p42 bra 	$L__BB1_72;
	and.b32  	%r246, %r117, 2147483640;
	mov.b32 	%r245, 0;
$L__BB1_71:
	.pragma "nounroll";
	add.s32 	%r188, %r245, %r57;
	mul.wide.s32 	%rd68, %r188, 4;
	add.s64 	%rd69, %rd5, %rd68;
	mov.b32 	%r189, 0;
	st.global.u32 	[%rd69], %r189;
	st.global.u32 	[%rd69+4], %r189;
	st.global.u32 	[%rd69+8], %r189;
	st.global.u32 	[%rd69+12], %r189;
	st.global.u32 	[%rd69+16], %r189;
	st.global.u32 	[%rd69+20], %r189;
	st.global.u32 	[%rd69+24], %r189;
	st.global.u32 	[%rd69+28], %r189;
	add.s32 	%r245, %r245, 8;
	setp.ne.s32 	%p43, %r245, %r246;
	@%p43 bra 	$L__BB1_71;
$L__BB1_72:
	setp.eq.s32 	%p44, %r104, 0;
	@%p44 bra 	$L__BB1_80;
	and.b32  	%r111, %r117, 3;
	setp.lt.u32 	%p45, %r104, 4;
	@%p45 bra 	$L__BB1_75;
	add.s32 	%r190, %r246, %r57;
	mul.wide.s32 	%rd70, %r190, 4;
	add.s64 	%rd71, %rd5, %rd70;
	mov.b32 	%r191, 0;
	st.global.u32 	[%rd71], %r191;
	st.global.u32 	[%rd71+4], %r191;
	st.global.u32 	[%rd71+8], %r191;
	st.global.u32 	[%rd71+12], %r191;
	add.s32 	%r246, %r246, 4;
$L__BB1_75:
	setp.eq.s32 	%p46, %r111, 0;
	@%p46 bra 	$L__BB1_80;
	setp.eq.s32 	%p47, %r111, 1;
	@%p47 bra 	$L__BB1_78;
	add.s32 	%r192, %r246, %r57;
	mul.wide.s32 	%rd72, %r192, 4;
	add.s64 	%rd73, %rd5, %rd72;
	mov.b32 	%r193, 0;
	st.global.u32 	[%rd73], %r193;
	st.global.u32 	[%rd73+4], %r193;
	add.s32 	%r246, %r246, 2;
$L__BB1_78:
	and.b32  	%r194, %r117, 1;
	setp.eq.b32 	%p48, %r194, 1;
	not.pred 	%p49, %p48;
	@%p49 bra 	$L__BB1_80;
	add.s32 	%r195, %r246, %r57;
	mul.wide.s32 	%rd74, %r195, 4;
	add.s64 	%rd75, %rd5, %rd74;
	mov.b32 	%r196, 0;
	st.global.u32 	[%rd75], %r196;
$L__BB1_80:
	ret;

}


// ===== COMPILED SASS (sm_100) =====

	.target	sm_100

	.elftype	@"ET_EXEC"


//--------------------- .note.nv.tkinfo           --------------------------
	.section	.note.nv.tkinfo,"",@"SHT_NOTE"
	.sectionflags	@"SHF_NOTE_NV_TKINFO"
	.tkinfo
        /*0018*/ 	.word	0x00000002
        /*0030*/ 	.string	""
        /*0030*/ 	.string	"ptxas"
        /*0030*/ 	.string	"Cuda compilation tools, release 13.0, V13.0.88"
        /*0030*/ 	.string	"Build cuda_13.0.r13.0/compiler.36424714_0"
        /*0030*/ 	.string	"-arch sm_100 -m 64 "



//--------------------- .note.nv.cuinfo           --------------------------
	.section	.note.nv.cuinfo,"",@"SHT_NOTE"
	.sectionflags	@"SHF_NOTE_NV_CUINFO"
        /*0018*/ 	.short	0x0002
        /*001a*/ 	.short	0x0064
        /*001c*/ 	.short	0x0082
	.zero		2


//--------------------- .nv.info                  --------------------------
	.section	.nv.info,"",@"SHT_CUDA_INFO"
	.align	4


	//----- nvinfo : EIATTR_REGCOUNT
	.align		4
        /*0000*/ 	.byte	0x04, 0x2f
        /*0002*/ 	.short	(.L_1 - .L_0)
	.align		4
.L_0:
        /*0004*/ 	.word	index@(_Z22flash_attention_kernelPKfS0_S0_Pfiif)
        /*0008*/ 	.word	0x0000006c


	//----- nvinfo : EIATTR_FRAME_SIZE
	.align		4
.L_1:
        /*000c*/ 	.byte	0x04, 0x11
        /*000e*/ 	.short	(.L_3 - .L_2)
	.align		4
.L_2:
        /*0010*/ 	.word	index@($__internal_1_$__cuda_sm3x_div_rn_noftz_f32_slowpath)
        /*0014*/ 	.word	0x00000000


	//----- nvinfo : EIATTR_FRAME_SIZE
	.align		4
.L_3:
        /*0018*/ 	.byte	0x04, 0x11
        /*001a*/ 	.short	(.L_5 - .L_4)
	.align		4
.L_4:
        /*001c*/ 	.word	index@(_Z22flash_attention_kernelPKfS0_S0_Pfiif)
        /*0020*/ 	.word	0x00000000


	//----- nvinfo : EIATTR_REGCOUNT
	.align		4
.L_5:
        /*0024*/ 	.byte	0x04, 0x2f
        /*0026*/ 	.short	(.L_7 - .L_6)
	.align		4
.L_6:
        /*0028*/ 	.word	index@(_Z22naive_attention_kernelPKfS0_S0_PfS1_iif)
        /*002c*/ 	.word	0x00000020


	//----- nvinfo : EIATTR_FRAME_SIZE
	.align		4
.L_7:
        /*0030*/ 	.byte	0x04, 0x11
        /*0032*/ 	.short	(.L_9 - .L_8)
	.align		4
.L_8:
        /*0034*/ 	.word	index@($__internal_0_$__cuda_sm3x_div_rn_noftz_f32_slowpath)
        /*0038*/ 	.word	0x00000000


	//----- nvinfo : EIATTR_FRAME_SIZE
	.align		4
.L_9:
        /*003c*/ 	.byte	0x04, 0x11
        /*003e*/ 	.short	(.L_11 - .L_10)
	.align		4
.L_10:
        /*0040*/ 	.word	index@(_Z22naive_attention_kernelPKfS0_S0_PfS1_iif)
        /*0044*/ 	.word	0x00000000


	//----- nvinfo : EIATTR_MIN_STACK_SIZE
	.align		4
.L_11:
        /*0048*/ 	.byte	0x04, 0x12
        /*004a*/ 	.short	(.L_13 - .L_12)
	.align		4
.L_12:
        /*004c*/ 	.word	index@(_Z22naive_attention_kernelPKfS0_S0_PfS1_iif)
        /*0050*/ 	.word	0x00000000


	//----- nvinfo : EIATTR_MIN_STACK_SIZE
	.align		4
.L_13:
        /*0054*/ 	.byte	0x04, 0x12
        /*0056*/ 	.short	(.L_15 - .L_14)
	.align		4
.L_14:
        /*0058*/ 	.word	index@(_Z22flash_attention_kernelPKfS0_S0_Pfiif)
        /*005c*/ 	.word	0x00000000
.L_15:


//--------------------- .nv.compat                --------------------------
	.section	.nv.compat,"",@"SHT_CUDA_COMPAT_INFO"
	.align	4
        /*0000*/ 	.byte	0x02, 0x09, 0x00, 0x00, 0x02, 0x02, 0x01, 0x00, 0x02, 0x05, 0x05, 0x00, 0x03, 0x07, 0x01, 0x01
        /*0010*/ 	.byte	0x02, 0x03, 0x00, 0x00, 0x02, 0x06, 0x01, 0x00, 0x04, 0x0b, 0x08, 0x00, 0x01, 0x00, 0x00, 0x00
        /*0020*/ 	.byte	0x00, 0x00, 0x00, 0x00


//--------------------- .nv.info._Z22naive_attention_kernelPKfS0_S0_PfS1_iif --------------------------
	.section	.nv.info._Z22naive_attention_kernelPKfS0_S0_PfS1_iif,"",@"SHT_CUDA_INFO"
	.sectionflags	@""
	.align	4


	//----- nvinfo : EIATTR_CUDA_API_VERSION
	.align		4
        /*0000*/ 	.byte	0x04, 0x37
        /*0002*/ 	.short	(.L_17 - .L_16)
.L_16:
        /*0004*/ 	.word	0x00000082


	//----- nvinfo : EIATTR_KPARAM_INFO
	.align		4
.L_17:
        /*0008*/ 	.byte	0x04, 0x17
        /*000a*/ 	.short	(.L_19 - .L_18)
.L_18:
        /*000c*/ 	.word	0x00000000
        /*0010*/ 	.short	0x0007
        /*0012*/ 	.short	0x0030
        /*0014*/ 	.byte	0x00, 0xf0, 0x11, 0x00


	//----- nvinfo : EIATTR_KPARAM_INFO
	.align		4
.L_19:
        /*0018*/ 	.byte	0x04, 0x17
        /*001a*/ 	.short	(.L_21 - .L_20)
.L_20:
        /*001c*/ 	.word	0x00000000
        /*0020*/ 	.short	0x0006
        /*0022*/ 	.short	0x002c
        /*0024*/ 	.byte	0x00, 0xf0, 0x11, 0x00


	//----- nvinfo : EIATTR_KPARAM_INFO
	.align		4
.L_21:
        /*0028*/ 	.byte	0x04, 0x17
        /*002a*/ 	.short	(.L_23 - .L_22)
.L_22:
        /*002c*/ 	.word	0x00000000
        /*0030*/ 	.short	0x0005
        /*0032*/ 	.short	0x0028
        /*0034*/ 	.byte	0x00, 0xf0, 0x11, 0x00


	//----- nvinfo : EIATTR_KPARAM_INFO
	.align		4
.L_23:
        /*0038*/ 	.byte	0x04, 0x17
        /*003a*/ 	.short	(.L_25 - .L_24)
.L_24:
        /*003c*/ 	.word	0x00000000
        /*0040*/ 	.short	0x0004
        /*0042*/ 	.short	0x0020
        /*0044*/ 	.byte	0x00, 0xf5, 0x21, 0x00


	//----- nvinfo : EIATTR_KPARAM_INFO
	.align		4
.L_25:
        /*0048*/ 	.byte	0x04, 0x17
        /*004a*/ 	.short	(.L_27 - .L_26)
.L_26:
        /*004c*/ 	.word	0x00000000
        /*0050*/ 	.short	0x0003
        /*0052*/ 	.short	0x0018
        /*0054*/ 	.byte	0x00, 0xf5, 0x21, 0x00


	//----- nvinfo : EIATTR_KPARAM_INFO
	.align		4
.L_27:
        /*0058*/ 	.byte	0x04, 0x17
        /*005a*/ 	.short	(.L_29 - .L_28)
.L_28:
        /*005c*/ 	.word	0x00000000
        /*0060*/ 	.short	0x0002
        /*0062*/ 	.short	0x0010
        /*0064*/ 	.byte	0x00, 0xf5, 0x21, 0x00


	//----- nvinfo : EIATTR_KPARAM_INFO
	.align		4
.L_29:
        /*0068*/ 	.byte	0x04, 0x17
        /*006a*/ 	.short	(.L_31 - .L_30)
.L_30:
        /*006c*/ 	.word	0x00000000
        /*0070*/ 	.short	0x0001
        /*0072*/ 	.short	0x0008
        /*0074*/ 	.byte	0x00, 0xf5, 0x21, 0x00


	//----- nvinfo : EIATTR_KPARAM_INFO
	.align		4
.L_31:
        /*0078*/ 	.byte	0x04, 0x17
        /*007a*/ 	.short	(.L_33 - .L_32)
.L_32:
        /*007c*/ 	.word	0x00000000
        /*0080*/ 	.short	0x0000
        /*0082*/ 	.short	0x0000
        /*0084*/ 	.byte	0x00, 0xf5, 0x21, 0x00


	//----- nvinfo : EIATTR_SPARSE_MMA_MASK
	.align		4
.L_33:
        /*0088*/ 	.byte	0x03, 0x50
        /*008a*/ 	.short	0x0000


	//----- nvinfo : EIATTR_MAXREG_COUNT
	.align		4
        /*008c*/ 	.byte	0x03, 0x1b
        /*008e*/ 	.short	0x00ff


	//----- nvinfo : EIATTR_MERCURY_ISA_VERSION
	.align		4
        /*0090*/ 	.byte	0x03, 0x5f
        /*0092*/ 	.short	0x0101


	//----- nvinfo : EIATTR_VRC_CTA_INIT_COUNT
	.align		4
        /*0094*/ 	.byte	0x02, 0x4a
	.zero		1
	.zero		1


	//----- nvinfo : EIATTR_EXIT_INSTR_OFFSETS
	.align		4
        /*0098*/ 	.byte	0x04, 0x1c
        /*009a*/ 	.short	(.L_35 - .L_34)


	//   ....[0]....
.L_34:
        /*009c*/ 	.word	0x00000080


	//   ....[1]....
        /*00a0*/ 	.word	0x00003d80


	//   ....[2]....
        /*00a4*/ 	.word	0x00004680


	//   ....[3]....
        /*00a8*/ 	.word	0x00004800


	//   ....[4]....
        /*00ac*/ 	.word	0x000048d0


	//   ....[5]....
        /*00b0*/ 	.word	0x00004960


	//   ....[6]....
        /*00b4*/ 	.word	0x000049c0


	//----- nvinfo : EIATTR_CRS_STACK_SIZE
	.align		4
.L_35:
        /*00b8*/ 	.byte	0x04, 0x1e
        /*00ba*/ 	.short	(.L_37 - .L_36)
.L_36:
        /*00bc*/ 	.word	0x00000000


	//----- nvinfo : EIATTR_CBANK_PARAM_SIZE
	.align		4
.L_37:
        /*00c0*/ 	.byte	0x03, 0x19
        /*00c2*/ 	.short	0x0034


	//----- nvinfo : EIATTR_PARAM_CBANK
	.align		4
        /*00c4*/ 	.byte	0x04, 0x0a
        /*00c6*/ 	.short	(.L_39 - .L_38)
	.align		4
.L_38:
        /*00c8*/ 	.word	index@(.nv.constant0._Z22naive_attention_kernelPKfS0_S0_PfS1_iif)
        /*00cc*/ 	.short	0x0380
        /*00ce*/ 	.short	0x0034


	//----- nvinfo : EIATTR_SW_WAR
	.align		4
.L_39:
        /*00d0*/ 	.byte	0x04, 0x36
        /*00d2*/ 	.short	(.L_41 - .L_40)
.L_40:
        /*00d4*/ 	.word	0x00000008
.L_41:


//--------------------- .nv.info._Z22flash_attention_kernelPKfS0_S0_Pfiif --------------------------
	.section	.nv.info._Z22flash_attention_kernelPKfS0_S0_Pfiif,"",@"SHT_CUDA_INFO"
	.sectionflags	@""
	.align	4


	//----- nvinfo : EIATTR_CUDA_API_VERSION
	.align		4
        /*0000*/ 	.byte	0x04, 0x37
        /*0002*/ 	.short	(.L_43 - .L_42)
.L_42:
        /*0004*/ 	.word	0x00000082


	//----- nvinfo : EIATTR_KPARAM_INFO
	.align		4
.L_43:
        /*0008*/ 	.byte	0x04, 0x17
        /*000a*/ 	.short	(.L_45 - .L_44)
.L_44:
        /*000c*/ 	.word	0x00000000
        /*0010*/ 	.short	0x0006
        /*0012*/ 	.short	0x0028
        /*0014*/ 	.byte	0x00, 0xf0, 0x11, 0x00


	//----- nvinfo : EIATTR_KPARAM_INFO
	.align		4
.L_45:
        /*0018*/ 	.byte	0x04, 0x17
        /*001a*/ 	.short	(.L_47 - .L_46)
.L_46:
        /*001c*/ 	.word	0x00000000
        /*0020*/ 	.short	0x0005
        /*0022*/ 	.short	0x0024
        /*0024*/ 	.byte	0x00, 0xf0, 0x11, 0x00


	//----- nvinfo : EIATTR_KPARAM_INFO
	.align		4
.L_47:
        /*0028*/ 	.byte	0x04, 0x17
        /*002a*/ 	.short	(.L_49 - .L_48)
.L_48:
        /*002c*/ 	.word	0x00000000
        /*0030*/ 	.short	0x0004
        /*0032*/ 	.short	0x0020
        /*0034*/ 	.byte	0x00, 0xf0, 0x11, 0x00


	//----- nvinfo : EIATTR_KPARAM_INFO
	.align		4
.L_49:
        /*0038*/ 	.byte	0x04, 0x17
        /*003a*/ 	.short	(.L_51 - .L_50)
.L_50:
        /*003c*/ 	.word	0x00000000
        /*0040*/ 	.short	0x0003
        /*0042*/ 	.short	0x0018
        /*0044*/ 	.byte	0x00, 0xf5, 0x21, 0x00


	//----- nvinfo : EIATTR_KPARAM_INFO
	.align		4
.L_51:
        /*0048*/ 	.byte	0x04, 0x17
        /*004a*/ 	.short	(.L_53 - .L_52)
.L_52:
        /*004c*/ 	.word	0x00000000
        /*0050*/ 	.short	0x0002
        /*0052*/ 	.short	0x0010
        /*0054*/ 	.byte	0x00, 0xf5, 0x21, 0x00


	//----- nvinfo : EIATTR_KPARAM_INFO
	.align		4
.L_53:
        /*0058*/ 	.byte	0x04, 0x17
        /*005a*/ 	.short	(.L_55 - .L_54)
.L_54:
        /*005c*/ 	.word	0x00000000
        /*0060*/ 	.short	0x0001
        /*0062*/ 	.short	0x0008
        /*0064*/ 	.byte	0x00, 0xf5, 0x21, 0x00


	//----- nvinfo : EIATTR_KPARAM_INFO
	.align		4
.L_55:
        /*0068*/ 	.byte	0x04, 0x17
        /*006a*/ 	.short	(.L_57 - .L_56)
.L_56:
        /*006c*/ 	.word	0x00000000
        /*0070*/ 	.short	0x0000
        /*0072*/ 	.short	0x0000
        /*0074*/ 	.byte	0x00, 0xf5, 0x21, 0x00


	//----- nvinfo : EIATTR_SPARSE_MMA_MASK
	.align		4
.L_57:
        /*0078*/ 	.byte	0x03, 0x50
        /*007a*/ 	.short	0x0000


	//----- nvinfo : EIATTR_MAXREG_COUNT
	.align		4
        /*007c*/ 	.byte	0x03, 0x1b
        /*007e*/ 	.short	0x00ff


	//----- nvinfo : EIATTR_NUM_BARRIERS
	.align		4
        /*0080*/ 	.byte	0x02, 0x4c
        /*0082*/ 	.byte	0x01
	.zero		1


	//----- nvinfo : EIATTR_MERCURY_ISA_VERSION
	.align		4
        /*0084*/ 	.byte	0x03, 0x5f
        /*0086*/ 	.short	0x0101


	//----- nvinfo : EIATTR_VRC_CTA_INIT_COUNT
	.align		4
        /*0088*/ 	.byte	0x02, 0x4a
	.zero		1
	.zero		1


	//----- nvinfo : EIATTR_EXIT_INSTR_OFFSETS
	.align		4
        /*008c*/ 	.byte	0x04, 0x1c
        /*008e*/ 	.short	(.L_59 - .L_58)


	//   ....[0]....
.L_58:
        /*0090*/ 	.word	0x00000050


	//   ....[1]....
        /*0094*/ 	.word	0x00003940


	//   ....[2]....
        /*0098*/ 	.word	0x00007560


	//----- nvinfo : EIATTR_CRS_STACK_SIZE
	.align		4
.L_59:
        /*009c*/ 	.byte	0x04, 0x1e
        /*009e*/ 	.short	(.L_61 - .L_60)
.L_60:
        /*00a0*/ 	.word	0x00000000


	//----- nvinfo : EIATTR_CBANK_PARAM_SIZE
	.align		4
.L_61:
        /*00a4*/ 	.byte	0x03, 0x19
        /*00a6*/ 	.short	0x002c


	//----- nvinfo : EIATTR_PARAM_CBANK
	.align		4
        /*00a8*/ 	.byte	0x04, 0x0a
        /*00aa*/ 	.short	(.L_63 - .L_62)
	.align		4
.L_62:
        /*00ac*/ 	.word	index@(.nv.constant0._Z22flash_attention_kernelPKfS0_S0_Pfiif)
        /*00b0*/ 	.short	0x0380
        /*00b2*/ 	.short	0x002c


	//----- nvinfo : EIATTR_SW_WAR
	.align		4
.L_63:
        /*00b4*/ 	.byte	0x04, 0x36
        /*00b6*/ 	.short	(.L_65 - .L_64)
.L_64:
        /*00b8*/ 	.word	0x00000008
.L_65:


//--------------------- .nv.callgraph             --------------------------
	.section	.nv.callgraph,"",@"SHT_CUDA_CALLGRAPH"
	.align	4
	.sectionentsize	8
	.align		4
        /*0000*/ 	.word	0x00000000
	.align		4
        /*0004*/ 	.word	0xffffffff
	.align		4
        /*0008*/ 	.word	0x00000000
	.align		4
        /*000c*/ 	.word	0xfffffffe
	.align		4
        /*0010*/ 	.word	0x00000000
	.align		4
        /*0014*/ 	.word	0xfffffffd
	.align		4
        /*0018*/ 	.word	0x00000000
	.align		4
        /*001c*/ 	.word	0xfffffffc


//--------------------- .text._Z22naive_attention_kernelPKfS0_S0_PfS1_iif --------------------------
	.section	.text._Z22naive_attention_kernelPKfS0_S0_PfS1_iif,"ax",@progbits
	.align	128
        .global         _Z22naive_attention_kernelPKfS0_S0_PfS1_iif
        .type           _Z22naive_attention_kernelPKfS0_S0_PfS1_iif,@function
        .size           _Z22naive_attention_kernelPKfS0_S0_PfS1_iif,(.L_x_275 - _Z22naive_attention_kernelPKfS0_S0_PfS1_iif)
        .other          _Z22naive_attention_kernelPKfS0_S0_PfS1_iif,@"STO_CUDA_ENTRY STV_DEFAULT"
_Z22naive_attention_kernelPKfS0_S0_PfS1_iif:
.text._Z22naive_attention_kernelPKfS0_S0_PfS1_iif:
[----:B------:R-:W-:Y:S01]  /*0000*/  LDC R1, c[0x0][0x37c] ;  /* 0x0000df00ff017b82 */ /* 0x000fe20000000800 */
[----:B------:R-:W0:Y:S07]  /*0010*/  S2R R3, SR_TID.X ;  /* 0x0000000000037919 */ /* 0x000e2e0000002100 */
[----:B------:R-:W0:Y:S01]  /*0020*/  S2UR UR4, SR_CTAID.X ;  /* 0x00000000000479c3 */ /* 0x000e220000002500 */
[----:B------:R-:W1:Y:S07]  /*0030*/  LDCU UR5, c[0x0][0x3a8] ;  /* 0x00007500ff0577ac */ /* 0x000e6e0008000800 */
[----:B------:R-:W0:Y:S01]  /*0040*/  LDC R0, c[0x0][0x360] ;  /* 0x0000d800ff007b82 */ /* 0x000e220000000800 */
[----:B-1----:R-:W-:Y:S01]  /*0050*/  MOV R11, UR5 ;  /* 0x00000005000b7c02 */ /* 0x002fe20008000f00 */
[----:B0-----:R-:W-:-:S05]  /*0060*/  IMAD R0, R0, UR4, R3 ;  /* 0x0000000400007c24 */ /* 0x001fca000f8e0203 */
[----:B------:R-:W-:-:S13]  /*0070*/  ISETP.GE.AND P0, PT, R0, R11, PT ;  /* 0x0000000b0000720c */ /* 0x000fda0003f06270 */
[----:B------:R-:W-:Y:S05]  /*0080*/  @P0 EXIT ;  /* 0x000000000000094d */ /* 0x000fea0003800000 */
[----:B------:R-:W-:Y:S01]  /*0090*/  ISETP.GE.AND P0, PT, R11, 0x1, PT ;  /* 0x000000010b00780c */ /* 0x000fe20003f06270 */
[----:B------:R-:W0:Y:S01]  /*00a0*/  LDCU.64 UR6, c[0x0][0x358] ;  /* 0x00006b00ff0677ac */ /* 0x000e220008000a00 */
[----:B------:R-:W-:-:S11]  /*00b0*/  MOV R2, 0xff800000 ;  /* 0xff80000000027802 */ /* 0x000fd60000000f00 */
[----:B------:R-:W-:Y:S05]  /*00c0*/  @!P0 BRA `(.L_x_0) ;  /* 0x0000000c00c08947 */ /* 0x000fea0003800000 */
[----:B------:R-:W1:Y:S02]  /*00d0*/  LDC R8, c[0x0][0x3ac] ;  /* 0x0000eb00ff087b82 */ /* 0x000e640000000800 */
[----:B-1----:R-:W-:-:S13]  /*00e0*/  ISETP.GE.AND P0, PT, R8, 0x1, PT ;  /* 0x000000010800780c */ /* 0x002fda0003f06270 */
[----:B------:R-:W-:Y:S05]  /*00f0*/  @!P0 BRA `(.L_x_1) ;  /* 0x0000000800d08947 */ /* 0x000fea0003800000 */
[C---:B------:R-:W-:Y:S01]  /*0100*/  LOP3.LUT R22, R8.reuse, 0xf, RZ, 0xc0, !PT ;  /* 0x0000000f08167812 */ /* 0x040fe200078ec0ff */
[----:B------:R-:W-:Y:S01]  /*0110*/  UMOV UR4, URZ ;  /* 0x000000ff00047c82 */ /* 0x000fe20008000000 */
[----:B------:R-:W-:Y:S02]  /*0120*/  LOP3.LUT R23, R8, 0x7, RZ, 0xc0, !PT ;  /* 0x0000000708177812 */ /* 0x000fe400078ec0ff */
[----:B------:R-:W-:Y:S02]  /*0130*/  IADD3 R3, PT, PT, R22, -0x1, RZ ;  /* 0xffffffff16037810 */ /* 0x000fe40007ffe0ff */
[----:B------:R-:W-:Y:S02]  /*0140*/  IADD3 R2, PT, PT, R8, -0x1, RZ ;  /* 0xffffffff08027810 */ /* 0x000fe40007ffe0ff */
[----:B------:R-:W-:Y:S02]  /*0150*/  IADD3 R4, PT, PT, R23, -0x1, RZ ;  /* 0xffffffff17047810 */ /* 0x000fe40007ffe0ff */
[----:B------:R-:W-:-:S02]  /*0160*/  ISETP.GE.U32.AND P1, PT, R3, 0x7, PT ;  /* 0x000000070300780c */ /* 0x000fc40003f26070 */
[----:B------:R-:W-:Y:S02]  /*0170*/  ISETP.GE.U32.AND P2, PT, R2, 0xf, PT ;  /* 0x0000000f0200780c */ /* 0x000fe40003f46070 */
[----:B------:R-:W-:Y:S02]  /*0180*/  LOP3.LUT R3, R8, 0x7ffffff0, RZ, 0xc0, !PT ;  /* 0x7ffffff008037812 */ /* 0x000fe400078ec0ff */
[----:B------:R-:W-:Y:S02]  /*0190*/  ISETP.GE.U32.AND P0, PT, R4, 0x3, PT ;  /* 0x000000030400780c */ /* 0x000fe40003f06070 */
[----:B------:R-:W-:Y:S02]  /*01a0*/  LOP3.LUT R8, R8, 0x3, RZ, 0xc0, !PT ;  /* 0x0000000308087812 */ /* 0x000fe400078ec0ff */
[----:B------:R-:W-:-:S09]  /*01b0*/  MOV R2, 0xff800000 ;  /* 0xff80000000027802 */ /* 0x000fd20000000f00 */
.L_x_7:
[----:B------:R-:W1:Y:S01]  /*01c0*/  LDCU UR8, c[0x0][0x3ac] ;  /* 0x00007580ff0877ac */ /* 0x000e620008000800 */
[----:B------:R-:W-:Y:S01]  /*01d0*/  HFMA2 R10, -RZ, RZ, 0, 0 ;  /* 0x00000000ff0a7431 */ /* 0x000fe200000001ff */
[----:B------:R-:W-:Y:S01]  /*01e0*/  MOV R9, RZ ;  /* 0x000000ff00097202 */ /* 0x000fe20000000f00 */
[----:B-1----:R-:W-:Y:S01]  /*01f0*/  UIMAD UR5, UR4, UR8, URZ ;  /* 0x00000008040572a4 */ /* 0x002fe2000f8e02ff */
[----:B----4-:R-:W-:Y:S11]  /*0200*/  @!P2 BRA `(.L_x_2) ;  /* 0x0000000000f0a947 */ /* 0x010ff60003800000 */
[----:B------:R-:W-:Y:S02]  /*0210*/  MOV R10, RZ ;  /* 0x000000ff000a7202 */ /* 0x000fe40000000f00 */
[----:B------:R-:W-:-:S07]  /*0220*/  MOV R9, RZ ;  /* 0x000000ff00097202 */ /* 0x000fce0000000f00 */
.L_x_3:
[----:B------:R-:W1:Y:S01]  /*0230*/  LDC.64 R6, c[0x0][0x380] ;  /* 0x0000e000ff067b82 */ /* 0x000e620000000a00 */
[----:B------:R-:W-:Y:S01]  /*0240*/  IADD3 R13, PT, PT, R9, UR5, RZ ;  /* 0x00000005090d7c10 */ /* 0x000fe2000fffe0ff */
[----:B------:R-:W-:-:S06]  /*0250*/  IMAD R11, R0, UR8, R9 ;  /* 0x00000008000b7c24 */ /* 0x000fcc000f8e0209 */
[----:B------:R-:W2:Y:S01]  /*0260*/  LDC.64 R4, c[0x0][0x388] ;  /* 0x0000e200ff047b82 */ /* 0x000ea20000000a00 */
[----:B-1----:R-:W-:-:S05]  /*0270*/  IMAD.WIDE R6, R11, 0x4, R6 ;  /* 0x000000040b067825 */ /* 0x002fca00078e0206 */
[----:B0-----:R-:W3:Y:S01]  /*0280*/  LDG.E.CONSTANT R11, desc[UR6][R6.64] ;  /* 0x00000006060b7981 */ /* 0x001ee2000c1e9900 */
[----:B--2---:R-:W-:-:S03]  /*0290*/  IMAD.WIDE.U32 R4, R13, 0x4, R4 ;  /* 0x000000040d047825 */ /* 0x004fc600078e0004 */
[----:B------:R-:W2:Y:S04]  /*02a0*/  LDG.E.CONSTANT R25, desc[UR6][R6.64+0x4] ;  /* 0x0000040606197981 */ /* 0x000ea8000c1e9900 */
[----:B------:R-:W3:Y:S04]  /*02b0*/  LDG.E.CONSTANT R12, desc[UR6][R4.64] ;  /* 0x00000006040c7981 */ /* 0x000ee8000c1e9900 */
[----:B------:R-:W2:Y:S04]  /*02c0*/  LDG.E.CONSTANT R26, desc[UR6][R4.64+0x4] ;  /* 0x00000406041a7981 */ /* 0x000ea8000c1e9900 */
[----:B------:R-:W4:Y:S04]  /*02d0*/  LDG.E.CONSTANT R16, desc[UR6][R6.64+0x8] ;  /* 0x0000080606107981 */ /* 0x000f28000c1e9900 */
[----:B------:R-:W4:Y:S04]  /*02e0*/  LDG.E.CONSTANT R17, desc[UR6][R4.64+0x8] ;  /* 0x0000080604117981 */ /* 0x000f28000c1e9900 */
[----:B------:R-:W5:Y:S04]  /*02f0*/  LDG.E.CONSTANT R18, desc[UR6][R6.64+0xc] ;  /* 0x00000c0606127981 */ /* 0x000f68000c1e9900 */
[----:B------:R-:W5:Y:S04]  /*0300*/  LDG.E.CONSTANT R19, desc[UR6][R4.64+0xc] ;  /* 0x00000c0604137981 */ /* 0x000f68000c1e9900 */
[----:B------:R-:W5:Y:S04]  /*0310*/  LDG.E.CONSTANT R20, desc[UR6][R6.64+0x10] ;  /* 0x0000100606147981 */ /* 0x000f68000c1e9900 */
[----:B------:R-:W5:Y:S04]  /*0320*/  LDG.E.CONSTANT R21, desc[UR6][R4.64+0x10] ;  /* 0x0000100604157981 */ /* 0x000f68000c1e9900 */
[----:B------:R-:W5:Y:S04]  /*0330*/  LDG.E.CONSTANT R14, desc[UR6][R6.64+0x14] ;  /* 0x00001406060e7981 */ /* 0x000f68000c1e9900 */
[----:B------:R-:W5:Y:S04]  /*0340*/  LDG.E.CONSTANT R15, desc[UR6][R4.64+0x14] ;  /* 0x00001406040f7981 */ /* 0x000f68000c1e9900 */
[----:B------:R-:W5:Y:S04]  /*0350*/  LDG.E.CONSTANT R13, desc[UR6][R4.64+0x1c] ;  /* 0x00001c06040d7981 */ /* 0x000f68000c1e9900 */
[----:B------:R-:W5:Y:S01]  /*0360*/  LDG.E.CONSTANT R27, desc[UR6][R4.64+0x3c] ;  /* 0x00003c06041b7981 */ /* 0x000f62000c1e9900 */
[----:B---3--:R-:W-:-:S03]  /*0370*/  FFMA R24, R11, R12, R10 ;  /* 0x0000000c0b187223 */ /* 0x008fc6000000000a */
[----:B------:R-:W3:Y:S04]  /*0380*/  LDG.E.CONSTANT R10, desc[UR6][R6.64+0x18] ;  /* 0x00001806060a7981 */ /* 0x000ee8000c1e9900 */
[----:B------:R-:W3:Y:S04]  /*0390*/  LDG.E.CONSTANT R11, desc[UR6][R4.64+0x18] ;  /* 0x00001806040b7981 */ /* 0x000ee8000c1e9900 */
[----:B------:R-:W3:Y:S01]  /*03a0*/  LDG.E.CONSTANT R12, desc[UR6][R6.64+0x1c] ;  /* 0x00001c06060c7981 */ /* 0x000ee2000c1e9900 */
[----:B--2---:R-:W-:-:S03]  /*03b0*/  FFMA R25, R25, R26, R24 ;  /* 0x0000001a19197223 */ /* 0x004fc60000000018 */
[----:B------:R-:W2:Y:S01]  /*03c0*/  LDG.E.CONSTANT R24, desc[UR6][R6.64+0x34] ;  /* 0x0000340606187981 */ /* 0x000ea2000c1e9900 */
[----:B----4-:R-:W-:-:S03]  /*03d0*/  FFMA R25, R16, R17, R25 ;  /* 0x0000001110197223 */ /* 0x010fc60000000019 */
[----:B------:R-:W4:Y:S01]  /*03e0*/  LDG.E.CONSTANT R17, desc[UR6][R6.64+0x20] ;  /* 0x0000200606117981 */ /* 0x000f22000c1e9900 */
[----:B-----5:R-:W-:-:S03]  /*03f0*/  FFMA R25, R18, R19, R25 ;  /* 0x0000001312197223 */ /* 0x020fc60000000019 */
[----:B------:R-:W4:Y:S04]  /*0400*/  LDG.E.CONSTANT R16, desc[UR6][R4.64+0x20] ;  /* 0x0000200604107981 */ /* 0x000f28000c1e9900 */
[----:B------:R-:W5:Y:S01]  /*0410*/  LDG.E.CONSTANT R18, desc[UR6][R6.64+0x24] ;  /* 0x0000240606127981 */ /* 0x000f62000c1e9900 */
[----:B------:R-:W-:-:S03]  /*0420*/  FFMA R25, R20, R21, R25 ;  /* 0x0000001514197223 */ /* 0x000fc60000000019 */
[----:B------:R-:W5:Y:S04]  /*0430*/  LDG.E.CONSTANT R19, desc[UR6][R4.64+0x24] ;  /* 0x0000240604137981 */ /* 0x000f68000c1e9900 */
[----:B------:R-:W2:Y:S01]  /*0440*/  LDG.E.CONSTANT R20, desc[UR6][R6.64+0x28] ;  /* 0x0000280606147981 */ /* 0x000ea2000c1e9900 */
[----:B------:R-:W-:-:S03]  /*0450*/  FFMA R25, R14, R15, R25 ;  /* 0x0000000f0e197223 */ /* 0x000fc60000000019 */
[----:B------:R-:W2:Y:S04]  /*0460*/  LDG.E.CONSTANT R21, desc[UR6][R4.64+0x28] ;  /* 0x0000280604157981 */ /* 0x000ea8000c1e9900 */
[----:B------:R-:W2:Y:S04]  /*0470*/  LDG.E.CONSTANT R14, desc[UR6][R6.64+0x2c] ;  /* 0x00002c06060e7981 */ /* 0x000ea8000c1e9900 */
[----:B------:R-:W2:Y:S04]  /*0480*/  LDG.E.CONSTANT R15, desc[UR6][R4.64+0x2c] ;  /* 0x00002c06040f7981 */ /* 0x000ea8000c1e9900 */
[----:B------:R-:W2:Y:S01]  /*0490*/  LDG.E.CONSTANT R26, desc[UR6][R6.64+0x3c] ;  /* 0x00003c06061a7981 */ /* 0x000ea2000c1e9900 */
[----:B---3--:R-:W-:-:S03]  /*04a0*/  FFMA R25, R10, R11, R25 ;  /* 0x0000000b0a197223 */ /* 0x008fc60000000019 */
[----:B------:R-:W3:Y:S04]  /*04b0*/  LDG.E.CONSTANT R10, desc[UR6][R6.64+0x30] ;  /* 0x00003006060a7981 */ /* 0x000ee8000c1e9900 */
[----:B------:R-:W3:Y:S01]  /*04c0*/  LDG.E.CONSTANT R11, desc[UR6][R4.64+0x30] ;  /* 0x00003006040b7981 */ /* 0x000ee2000c1e9900 */
[----:B------:R-:W-:-:S03]  /*04d0*/  FFMA R28, R12, R13, R25 ;  /* 0x0000000d0c1c7223 */ /* 0x000fc60000000019 */
[----:B------:R-:W3:Y:S04]  /*04e0*/  LDG.E.CONSTANT R25, desc[UR6][R4.64+0x34] ;  /* 0x0000340604197981 */ /* 0x000ee8000c1e9900 */
[----:B------:R-:W3:Y:S04]  /*04f0*/  LDG.E.CONSTANT R12, desc[UR6][R6.64+0x38] ;  /* 0x00003806060c7981 */ /* 0x000ee8000c1e9900 */
[----:B------:R-:W3:Y:S01]  /*0500*/  LDG.E.CONSTANT R13, desc[UR6][R4.64+0x38] ;  /* 0x00003806040d7981 */ /* 0x000ee2000c1e9900 */
[----:B----4-:R-:W-:-:S04]  /*0510*/  FFMA R17, R17, R16, R28 ;  /* 0x0000001011117223 */ /* 0x010fc8000000001c */
[----:B-----5:R-:W-:Y:S01]  /*0520*/  FFMA R17, R18, R19, R17 ;  /* 0x0000001312117223 */ /* 0x020fe20000000011 */
[----:B------:R-:W-:-:S03]  /*0530*/  IADD3 R9, PT, PT, R9, 0x10, RZ ;  /* 0x0000001009097810 */ /* 0x000fc60007ffe0ff */
[----:B--2---:R-:W-:Y:S01]  /*0540*/  FFMA R17, R20, R21, R17 ;  /* 0x0000001514117223 */ /* 0x004fe20000000011 */
[----:B------:R-:W-:-:S03]  /*0550*/  ISETP.NE.AND P3, PT, R9, R3, PT ;  /* 0x000000030900720c */ /* 0x000fc60003f65270 */
[----:B------:R-:W-:-:S04]  /*0560*/  FFMA R15, R14, R15, R17 ;  /* 0x0000000f0e0f7223 */ /* 0x000fc80000000011 */
[----:B---3--:R-:W-:-:S04]  /*0570*/  FFMA R11, R10, R11, R15 ;  /* 0x0000000b0a0b7223 */ /* 0x008fc8000000000f */
[----:B------:R-:W-:-:S04]  /*0580*/  FFMA R11, R24, R25, R11 ;  /* 0x00000019180b7223 */ /* 0x000fc8000000000b */
[----:B------:R-:W-:-:S04]  /*0590*/  FFMA R11, R12, R13, R11 ;  /* 0x0000000d0c0b7223 */ /* 0x000fc8000000000b */
[----:B------:R-:W-:Y:S01]  /*05a0*/  FFMA R10, R26, R27, R11 ;  /* 0x0000001b1a0a7223 */ /* 0x000fe2000000000b */
[----:B------:R-:W-:Y:S06]  /*05b0*/  @P3 BRA `(.L_x_3) ;  /* 0xfffffffc001c3947 */ /* 0x000fec000383ffff */
[----:B------:R-:W-:-:S07]  /*05c0*/  MOV R9, R3 ;  /* 0x0000000300097202 */ /* 0x000fce0000000f00 */
.L_x_2:
[----:B------:R-:W-:-:S13]  /*05d0*/  ISETP.NE.AND P3, PT, R22, RZ, PT ;  /* 0x000000ff1600720c */ /* 0x000fda0003f65270 */
[----:B------:R-:W-:Y:S05]  /*05e0*/  @!P3 BRA `(.L_x_4) ;  /* 0x000000040064b947 */ /* 0x000fea0003800000 */
[----:B------:R-:W-:Y:S01]  /*05f0*/  ISETP.NE.AND P3, PT, R23, RZ, PT ;  /* 0x000000ff1700720c */ /* 0x000fe20003f65270 */
[----:B------:R-:W-:-:S12]  /*0600*/  @!P1 BRA `(.L_x_5) ;  /* 0x0000000000909947 */ /* 0x000fd80003800000 */
[----:B------:R-:W1:Y:S01]  /*0610*/  LDC.64 R20, c[0x0][0x388] ;  /* 0x0000e200ff147b82 */ /* 0x000e620000000a00 */
[C---:B------:R-:W-:Y:S01]  /*0620*/  IADD3 R13, PT, PT, R9.reuse, UR5, RZ ;  /* 0x00000005090d7c10 */ /* 0x040fe2000fffe0ff */
[----:B------:R-:W-:Y:S01]  /*0630*/  IMAD R11, R0, UR8, R9 ;  /* 0x00000008000b7c24 */ /* 0x000fe2000f8e0209 */
[----:B------:R-:W-:-:S05]  /*0640*/  IADD3 R12, P4, PT, R9, UR5, RZ ;  /* 0x00000005090c7c10 */ /* 0x000fca000ff9e0ff */
[----:B------:R-:W2:Y:S08]  /*0650*/  LDC.64 R4, c[0x0][0x388] ;  /* 0x0000e200ff047b82 */ /* 0x000eb00000000a00 */
[----:B------:R-:W3:Y:S01]  /*0660*/  LDC.64 R6, c[0x0][0x380] ;  /* 0x0000e000ff067b82 */ /* 0x000ee20000000a00 */
[----:B-1----:R-:W-:Y:S01]  /*0670*/  IMAD.WIDE.U32 R20, R13, 0x4, R20 ;  /* 0x000000040d147825 */ /* 0x002fe200078e0014 */
[----:B------:R-:W-:-:S04]  /*0680*/  IADD3.X R13, PT, PT, RZ, RZ, RZ, P4, !PT ;  /* 0x000000ffff0d7210 */ /* 0x000fc800027fe4ff */
[----:B0-----:R-:W4:Y:S01]  /*0690*/  LDG.E.CONSTANT R26, desc[UR6][R20.64] ;  /* 0x00000006141a7981 */ /* 0x001f22000c1e9900 */
[----:B--2---:R-:W-:-:S04]  /*06a0*/  LEA R4, P4, R12, R4, 0x2 ;  /* 0x000000040c047211 */ /* 0x004fc800078810ff */
[----:B------:R-:W-:Y:S01]  /*06b0*/  LEA.HI.X R5, R12, R5, R13, 0x2, P4 ;  /* 0x000000050c057211 */ /* 0x000fe200020f140d */
[----:B---3--:R-:W-:-:S04]  /*06c0*/  IMAD.WIDE R6, R11, 0x4, R6 ;  /* 0x000000040b067825 */ /* 0x008fc800078e0206 */
[----:B------:R-:W2:Y:S04]  /*06d0*/  LDG.E.CONSTANT R27, desc[UR6][R4.64+0x4] ;  /* 0x00000406041b7981 */ /* 0x000ea8000c1e9900 */
[----:B------:R-:W4:Y:S04]  /*06e0*/  LDG.E.CONSTANT R25, desc[UR6][R6.64] ;  /* 0x0000000606197981 */ /* 0x000f28000c1e9900 */
[----:B------:R-:W2:Y:S04]  /*06f0*/  LDG.E.CONSTANT R28, desc[UR6][R6.64+0x4] ;  /* 0x00000406061c7981 */ /* 0x000ea8000c1e9900 */
[----:B------:R-:W3:Y:S04]  /*0700*/  LDG.E.CONSTANT R18, desc[UR6][R6.64+0x8] ;  /* 0x0000080606127981 */ /* 0x000ee8000c1e9900 */
[----:B------:R-:W3:Y:S04]  /*0710*/  LDG.E.CONSTANT R19, desc[UR6][R4.64+0x8] ;  /* 0x0000080604137981 */ /* 0x000ee8000c1e9900 */
[----:B------:R-:W5:Y:S04]  /*0720*/  LDG.E.CONSTANT R16, desc[UR6][R6.64+0xc] ;  /* 0x00000c0606107981 */ /* 0x000f68000c1e9900 */
        /* <DEDUP_REMOVED lines=9> */
[----:B------:R-:W-:Y:S01]  /*07c0*/  IADD3 R9, PT, PT, R9, 0x8, RZ ;  /* 0x0000000809097810 */ /* 0x000fe20007ffe0ff */
[----:B----4-:R-:W-:-:S04]  /*07d0*/  FFMA R25, R25, R26, R10 ;  /* 0x0000001a19197223 */ /* 0x010fc8000000000a */
[----:B--2---:R-:W-:-:S04]  /*07e0*/  FFMA R25, R28, R27, R25 ;  /* 0x0000001b1c197223 */ /* 0x004fc80000000019 */
[----:B---3--:R-:W-:-:S04]  /*07f0*/  FFMA R19, R18, R19, R25 ;  /* 0x0000001312137223 */ /* 0x008fc80000000019 */
[----:B-----5:R-:W-:-:S04]  /*0800*/  FFMA R17, R16, R17, R19 ;  /* 0x0000001110117223 */ /* 0x020fc80000000013 */
[----:B------:R-:W-:-:S04]  /*0810*/  FFMA R15, R14, R15, R17 ;  /* 0x0000000f0e0f7223 */ /* 0x000fc80000000011 */
[----:B------:R-:W-:-:S04]  /*0820*/  FFMA R12, R12, R13, R15 ;  /* 0x0000000d0c0c7223 */ /* 0x000fc8000000000f */
[----:B------:R-:W-:-:S04]  /*0830*/  FFMA R11, R11, R24, R12 ;  /* 0x000000180b0b7223 */ /* 0x000fc8000000000c */
[----:B------:R-:W-:-:S07]  /*0840*/  FFMA R10, R20, R21, R11 ;  /* 0x00000015140a7223 */ /* 0x000fce000000000b */
.L_x_5:
        /* <DEDUP_REMOVED lines=10> */
[----:B------:R-:W-:-:S05]  /*08f0*/  IADD3.X R15, PT, PT, RZ, RZ, RZ, P4, !PT ;  /* 0x000000ffff0f7210 */ /* 0x000fca00027fe4ff */
        /* <DEDUP_REMOVED lines=10> */
[----:B------:R-:W5:Y:S01]  /*09a0*/  LDG.E.CONSTANT R19, desc[UR6][R4.64+0xc] ;  /* 0x00000c0604137981 */ /* 0x000f62000c1e9900 */
[----:B------:R-:W-:Y:S01]  /*09b0*/  IADD3 R9, PT, PT, R9, 0x4, RZ ;  /* 0x0000000409097810 */ /* 0x000fe20007ffe0ff */
[----:B----4-:R-:W-:-:S04]  /*09c0*/  FFMA R11, R11, R12, R10 ;  /* 0x0000000c0b0b7223 */ /* 0x010fc8000000000a */
[----:B--2---:R-:W-:-:S04]  /*09d0*/  FFMA R11, R14, R15, R11 ;  /* 0x0000000f0e0b7223 */ /* 0x004fc8000000000b */
[----:B---3--:R-:W-:-:S04]  /*09e0*/  FFMA R11, R16, R17, R11 ;  /* 0x00000011100b7223 */ /* 0x008fc8000000000b */
[----:B-----5:R-:W-:-:S07]  /*09f0*/  FFMA R10, R18, R19, R11 ;  /* 0x00000013120a7223 */ /* 0x020fce000000000b */
.L_x_6:
[----:B------:R-:W-:Y:S05]  /*0a00*/  @!P3 BRA `(.L_x_4) ;  /* 0x00000000005cb947 */ /* 0x000fea0003800000 */
[----:B------:R-:W1:Y:S01]  /*0a10*/  LDC.64 R6, c[0x0][0x388] ;  /* 0x0000e200ff067b82 */ /* 0x000e620000000a00 */
[----:B------:R-:W-:Y:S01]  /*0a20*/  IADD3 R13, PT, PT, R9, UR5, RZ ;  /* 0x00000005090d7c10 */ /* 0x000fe2000fffe0ff */
[----:B------:R-:W-:-:S06]  /*0a30*/  IMAD R11, R0, UR8, R9 ;  /* 0x00000008000b7c24 */ /* 0x000fcc000f8e0209 */
[----:B------:R-:W2:Y:S01]  /*0a40*/  LDC.64 R4, c[0x0][0x380] ;  /* 0x0000e000ff047b82 */ /* 0x000ea20000000a00 */
[----:B-1----:R-:W-:-:S06]  /*0a50*/  IMAD.WIDE.U32 R6, R13, 0x4, R6 ;  /* 0x000000040d067825 */ /* 0x002fcc00078e0006 */
[----:B0-----:R-:W3:Y:S01]  /*0a60*/  LDG.E.CONSTANT R6, desc[UR6][R6.64] ;  /* 0x0000000606067981 */ /* 0x001ee2000c1e9900 */
[----:B--2---:R-:W-:-:S05]  /*0a70*/  IMAD.WIDE R4, R11, 0x4, R4 ;  /* 0x000000040b047825 */ /* 0x004fca00078e0204 */
[----:B------:R-:W3:Y:S01]  /*0a80*/  LDG.E.CONSTANT R11, desc[UR6][R4.64] ;  /* 0x00000006040b7981 */ /* 0x000ee2000c1e9900 */
[----:B------:R-:W-:Y:S01]  /*0a90*/  ISETP.NE.AND P3, PT, R8, 0x1, PT ;  /* 0x000000010800780c */ /* 0x000fe20003f65270 */
[----:B---3--:R-:W-:-:S12]  /*0aa0*/  FFMA R10, R11, R6, R10 ;  /* 0x000000060b0a7223 */ /* 0x008fd8000000000a */
[----:B------:R-:W-:Y:S05]  /*0ab0*/  @!P3 BRA `(.L_x_4) ;  /* 0x000000000030b947 */ /* 0x000fea0003800000 */
[----:B------:R-:W0:Y:S01]  /*0ac0*/  LDC.64 R14, c[0x0][0x388] ;  /* 0x0000e200ff0e7b82 */ /* 0x000e220000000a00 */
[----:B------:R-:W-:Y:S02]  /*0ad0*/  IADD3 R7, P4, PT, R9, UR5, RZ ;  /* 0x0000000509077c10 */ /* 0x000fe4000ff9e0ff */
[----:B------:R-:W-:Y:S01]  /*0ae0*/  ISETP.NE.AND P3, PT, R8, 0x2, PT ;  /* 0x000000020800780c */ /* 0x000fe20003f65270 */
[----:B------:R-:W2:Y:S01]  /*0af0*/  LDG.E.CONSTANT R9, desc[UR6][R4.64+0x4] ;  /* 0x0000040604097981 */ /* 0x000ea2000c1e9900 */
[----:B------:R-:W-:-:S11]  /*0b00*/  IADD3.X R12, PT, PT, RZ, RZ, RZ, P4, !PT ;  /* 0x000000ffff0c7210 */ /* 0x000fd600027fe4ff */
[----:B------:R-:W3:Y:S01]  /*0b10*/  @P3 LDG.E.CONSTANT R13, desc[UR6][R4.64+0x8] ;  /* 0x00000806040d3981 */ /* 0x000ee2000c1e9900 */
[----:B0-----:R-:W-:-:S04]  /*0b20*/  LEA R6, P4, R7, R14, 0x2 ;  /* 0x0000000e07067211 */ /* 0x001fc800078810ff */
[----:B------:R-:W-:-:S05]  /*0b30*/  LEA.HI.X R7, R7, R15, R12, 0x2, P4 ;  /* 0x0000000f07077211 */ /* 0x000fca00020f140c */
[----:B------:R-:W2:Y:S04]  /*0b40*/  LDG.E.CONSTANT R11, desc[UR6][R6.64+0x4] ;  /* 0x00000406060b7981 */ /* 0x000ea8000c1e9900 */
[----:B------:R-:W3:Y:S01]  /*0b50*/  @P3 LDG.E.CONSTANT R12, desc[UR6][R6.64+0x8] ;  /* 0x00000806060c3981 */ /* 0x000ee2000c1e9900 */
[----:B--2---:R-:W-:-:S04]  /*0b60*/  FFMA R10, R9, R11, R10 ;  /* 0x0000000b090a7223 */ /* 0x004fc8000000000a */
[----:B---3--:R-:W-:-:S07]  /*0b70*/  @P3 FFMA R10, R13, R12, R10 ;  /* 0x0000000c0d0a3223 */ /* 0x008fce000000000a */
.L_x_4:
[----:B------:R-:W1:Y:S01]  /*0b80*/  LDC R11, c[0x0][0x3a8] ;  /* 0x0000ea00ff0b7b82 */ /* 0x000e620000000800 */
[----:B------:R-:W2:Y:S07]  /*0b90*/  LDCU UR5, c[0x0][0x3b0] ;  /* 0x00007600ff0577ac */ /* 0x000eae0008000800 */
[----:B------:R-:W3:Y:S01]  /*0ba0*/  LDC.64 R4, c[0x0][0x3a0] ;  /* 0x0000e800ff047b82 */ /* 0x000ee20000000a00 */
[----:B--2---:R-:W-:Y:S01]  /*0bb0*/  FMUL R7, R10, UR5 ;  /* 0x000000050a077c20 */ /* 0x004fe20008400000 */
[----:B-1----:R-:W-:Y:S01]  /*0bc0*/  IMAD R9, R0, R11, UR4 ;  /* 0x0000000400097e24 */ /* 0x002fe2000f8e020b */
[----:B------:R-:W-:-:S03]  /*0bd0*/  UIADD3 UR4, UPT, UPT, UR4, 0x1, URZ ;  /* 0x0000000104047890 */ /* 0x000fc6000fffe0ff */
[----:B------:R-:W-:-:S03]  /*0be0*/  FMNMX R2, R7, R2, !PT ;  /* 0x0000000207027209 */ /* 0x000fc60007800000 */
[----:B------:R-:W-:Y:S01]  /*0bf0*/  ISETP.NE.AND P3, PT, R11, UR4, PT ;  /* 0x000000040b007c0c */ /* 0x000fe2000bf65270 */
[----:B---3--:R-:W-:-:S05]  /*0c00*/  IMAD.WIDE R4, R9, 0x4, R4 ;  /* 0x0000000409047825 */ /* 0x008fca00078e0204 */
[----:B0-----:R4:W-:Y:S07]  /*0c10*/  STG.E desc[UR6][R4.64], R7 ;  /* 0x0000000704007986 */ /* 0x0019ee000c101906 */
[----:B------:R-:W-:Y:S05]  /*0c20*/  @!P3 BRA `(.L_x_0) ;  /* 0x0000000000e8b947 */ /* 0x000fea0003800000 */
[----:B------:R-:W-:Y:S05]  /*0c30*/  BRA `(.L_x_7) ;  /* 0xfffffff400607947 */ /* 0x000fea000383ffff */
.L_x_1:
[----:B------:R-:W1:Y:S01]  /*0c40*/  LDCU UR4, c[0x0][0x3b0] ;  /* 0x00007600ff0477ac */ /* 0x000e620008000800 */
[C---:B------:R-:W-:Y:S01]  /*0c50*/  ISETP.GE.U32.AND P0, PT, R11.reuse, 0x8, PT ;  /* 0x000000080b00780c */ /* 0x040fe20003f06070 */
[----:B------:R-:W-:Y:S01]  /*0c60*/  HFMA2 R8, -RZ, RZ, 0, 0 ;  /* 0x00000000ff087431 */ /* 0x000fe200000001ff */
[----:B------:R-:W-:Y:S02]  /*0c70*/  LOP3.LUT R9, R11, 0x7, RZ, 0xc0, !PT ;  /* 0x000000070b097812 */ /* 0x000fe400078ec0ff */
[----:B------:R-:W-:Y:S02]  /*0c80*/  MOV R2, 0xff800000 ;  /* 0xff80000000027802 */ /* 0x000fe40000000f00 */
[----:B------:R-:W-:Y:S01]  /*0c90*/  ISETP.NE.AND P1, PT, R9, RZ, PT ;  /* 0x000000ff0900720c */ /* 0x000fe20003f25270 */
[----:B-1----:R-:W-:-:S06]  /*0ca0*/  FMUL R3, RZ, UR4 ;  /* 0x00000004ff037c20 */ /* 0x002fcc0008400000 */
[----:B------:R-:W-:Y:S06]  /*0cb0*/  @!P0 BRA `(.L_x_8) ;  /* 0x0000000000488947 */ /* 0x000fec0003800000 */
[----:B------:R-:W1:Y:S01]  /*0cc0*/  LDC.64 R6, c[0x0][0x3a0] ;  /* 0x0000e800ff067b82 */ /* 0x000e620000000a00 */
[----:B------:R-:W-:Y:S01]  /*0cd0*/  LOP3.LUT R8, R11, 0x7ffffff8, RZ, 0xc0, !PT ;  /* 0x7ffffff80b087812 */ /* 0x000fe200078ec0ff */
[----:B------:R-:W-:Y:S01]  /*0ce0*/  UMOV UR4, URZ ;  /* 0x000000ff00047c82 */ /* 0x000fe20008000000 */
[----:B------:R-:W-:-:S07]  /*0cf0*/  MOV R2, 0xff800000 ;  /* 0xff80000000027802 */ /* 0x000fce0000000f00 */
.L_x_9:
[----:B--2---:R-:W-:Y:S01]  /*0d00*/  IMAD R5, R0, R11, UR4 ;  /* 0x0000000400057e24 */ /* 0x004fe2000f8e020b */
[----:B------:R-:W-:Y:S01]  /*0d10*/  UIADD3 UR4, UPT, UPT, UR4, 0x8, URZ ;  /* 0x0000000804047890 */ /* 0x000fe2000fffe0ff */
[----:B------:R-:W-:Y:S02]  /*0d20*/  FMNMX R2, R3, R2, !PT ;  /* 0x0000000203027209 */ /* 0x000fe40007800000 */
[----:B-1----:R-:W-:-:S03]  /*0d30*/  IMAD.WIDE R4, R5, 0x4, R6 ;  /* 0x0000000405047825 */ /* 0x002fc600078e0206 */
[----:B------:R-:W-:Y:S02]  /*0d40*/  ISETP.NE.AND P0, PT, R8, UR4, PT ;  /* 0x0000000408007c0c */ /* 0x000fe4000bf05270 */
[----:B0-----:R2:W-:Y:S04]  /*0d50*/  STG.E desc[UR6][R4.64], R3 ;  /* 0x0000000304007986 */ /* 0x0015e8000c101906 */
[----:B------:R2:W-:Y:S04]  /*0d60*/  STG.E desc[UR6][R4.64+0x4], R3 ;  /* 0x0000040304007986 */ /* 0x0005e8000c101906 */
[----:B------:R2:W-:Y:S04]  /*0d70*/  STG.E desc[UR6][R4.64+0x8], R3 ;  /* 0x0000080304007986 */ /* 0x0005e8000c101906 */
[----:B------:R2:W-:Y:S04]  /*0d80*/  STG.E desc[UR6][R4.64+0xc], R3 ;  /* 0x00000c0304007986 */ /* 0x0005e8000c101906 */
[----:B------:R2:W-:Y:S04]  /*0d90*/  STG.E desc[UR6][R4.64+0x10], R3 ;  /* 0x0000100304007986 */ /* 0x0005e8000c101906 */
[----:B------:R2:W-:Y:S04]  /*0da0*/  STG.E desc[UR6][R4.64+0x14], R3 ;  /* 0x0000140304007986 */ /* 0x0005e8000c101906 */
[----:B------:R2:W-:Y:S04]  /*0db0*/  STG.E desc[UR6][R4.64+0x18], R3 ;  /* 0x0000180304007986 */ /* 0x0005e8000c101906 */
[----:B------:R2:W-:Y:S01]  /*0dc0*/  STG.E desc[UR6][R4.64+0x1c], R3 ;  /* 0x00001c0304007986 */ /* 0x0005e2000c101906 */
[----:B------:R-:W-:Y:S05]  /*0dd0*/  @P0 BRA `(.L_x_9) ;  /* 0xfffffffc00c80947 */ /* 0x000fea000383ffff */
.L_x_8:
[----:B------:R-:W-:Y:S05]  /*0de0*/  @!P1 BRA `(.L_x_0) ;  /* 0x0000000000789947 */ /* 0x000fea0003800000 */
[----:B------:R-:W-:Y:S02]  /*0df0*/  ISETP.GE.U32.AND P0, PT, R9, 0x4, PT ;  /* 0x000000040900780c */ /* 0x000fe40003f06070 */
[----:B------:R-:W-:-:S04]  /*0e00*/  LOP3.LUT R10, R11, 0x3, RZ, 0xc0, !PT ;  /* 0x000000030b0a7812 */ /* 0x000fc800078ec0ff */
[----:B------:R-:W-:-:S07]  /*0e10*/  ISETP.NE.AND P1, PT, R10, RZ, PT ;  /* 0x000000ff0a00720c */ /* 0x000fce0003f25270 */
[----:B------:R-:W-:Y:S06]  /*0e20*/  @!P0 BRA `(.L_x_10) ;  /* 0x0000000000248947 */ /* 0x000fec0003800000 */
[----:B--2---:R-:W1:Y:S01]  /*0e30*/  LDC.64 R4, c[0x0][0x3a0] ;  /* 0x0000e800ff047b82 */ /* 0x004e620000000a00 */
[----:B------:R-:W-:Y:S01]  /*0e40*/  IMAD R7, R0, R11, R8 ;  /* 0x0000000b00077224 */ /* 0x000fe200078e0208 */
[----:B------:R-:W-:Y:S02]  /*0e50*/  FMNMX R2, R2, R3, !PT ;  /* 0x0000000302027209 */ /* 0x000fe40007800000 */
[----:B------:R-:W-:Y:S01]  /*0e60*/  IADD3 R8, PT, PT, R8, 0x4, RZ ;  /* 0x0000000408087810 */ /* 0x000fe20007ffe0ff */
[----:B-1----:R-:W-:-:S05]  /*0e70*/  IMAD.WIDE R4, R7, 0x4, R4 ;  /* 0x0000000407047825 */ /* 0x002fca00078e0204 */
[----:B0-----:R1:W-:Y:S04]  /*0e80*/  STG.E desc[UR6][R4.64], R3 ;  /* 0x0000000304007986 */ /* 0x0013e8000c101906 */
[----:B------:R1:W-:Y:S04]  /*0e90*/  STG.E desc[UR6][R4.64+0x4], R3 ;  /* 0x0000040304007986 */ /* 0x0003e8000c101906 */
[----:B------:R1:W-:Y:S04]  /*0ea0*/  STG.E desc[UR6][R4.64+0x8], R3 ;  /* 0x0000080304007986 */ /* 0x0003e8000c101906 */
[----:B------:R1:W-:Y:S02]  /*0eb0*/  STG.E desc[UR6][R4.64+0xc], R3 ;  /* 0x00000c0304007986 */ /* 0x0003e4000c101906 */
.L_x_10:
[----:B------:R-:W-:Y:S05]  /*0ec0*/  @!P1 BRA `(.L_x_0) ;  /* 0x0000000000409947 */ /* 0x000fea0003800000 */
[----:B-12---:R-:W-:Y:S02]  /*0ed0*/  LOP3.LUT R4, R11, 0x1, RZ, 0xc0, !PT ;  /* 0x000000010b047812 */ /* 0x006fe400078ec0ff */
[----:B------:R-:W-:Y:S02]  /*0ee0*/  ISETP.NE.AND P0, PT, R10, 0x1, PT ;  /* 0x000000010a00780c */ /* 0x000fe40003f05270 */
[----:B------:R-:W-:-:S13]  /*0ef0*/  ISETP.NE.U32.AND P1, PT, R4, 0x1, PT ;  /* 0x000000010400780c */ /* 0x000fda0003f25070 */
[----:B------:R-:W1:Y:S01]  /*0f00*/  @!P1 LDC.64 R6, c[0x0][0x3a0] ;  /* 0x0000e800ff069b82 */ /* 0x000e620000000a00 */
[----:B------:R-:W-:Y:S05]  /*0f10*/  @!P0 BRA `(.L_x_11) ;  /* 0x00000000001c8947 */ /* 0x000fea0003800000 */
[----:B------:R-:W2:Y:S01]  /*0f20*/  LDC.64 R4, c[0x0][0x3a0] ;  /* 0x0000e800ff047b82 */ /* 0x000ea20000000a00 */
[----:B------:R-:W-:Y:S01]  /*0f30*/  IMAD R9, R0, R11, R8 ;  /* 0x0000000b00097224 */ /* 0x000fe200078e0208 */
[----:B------:R-:W-:Y:S02]  /*0f40*/  FMNMX R2, R2, R3, !PT ;  /* 0x0000000302027209 */ /* 0x000fe40007800000 */
[----:B------:R-:W-:Y:S01]  /*0f50*/  IADD3 R8, PT, PT, R8, 0x2, RZ ;  /* 0x0000000208087810 */ /* 0x000fe20007ffe0ff */
[----:B--2---:R-:W-:-:S05]  /*0f60*/  IMAD.WIDE R4, R9, 0x4, R4 ;  /* 0x0000000409047825 */ /* 0x004fca00078e0204 */
[----:B0-----:R2:W-:Y:S04]  /*0f70*/  STG.E desc[UR6][R4.64], R3 ;  /* 0x0000000304007986 */ /* 0x0015e8000c101906 */
[----:B------:R2:W-:Y:S02]  /*0f80*/  STG.E desc[UR6][R4.64+0x4], R3 ;  /* 0x0000040304007986 */ /* 0x0005e4000c101906 */
.L_x_11:
[----:B--2---:R-:W-:Y:S01]  /*0f90*/  @!P1 IMAD R5, R0, R11, R8 ;  /* 0x0000000b00059224 */ /* 0x004fe200078e0208 */
[----:B------:R-:W-:-:S03]  /*0fa0*/  @!P1 FMNMX R2, R2, R3, !PT ;  /* 0x0000000302029209 */ /* 0x000fc60007800000 */
[----:B-1----:R-:W-:-:S05]  /*0fb0*/  @!P1 IMAD.WIDE R4, R5, 0x4, R6 ;  /* 0x0000000405049825 */ /* 0x002fca00078e0206 */
[----:B0-----:R3:W-:Y:S02]  /*0fc0*/  @!P1 STG.E desc[UR6][R4.64], R3 ;  /* 0x0000000304009986 */ /* 0x0017e4000c101906 */
.L_x_0:
[----:B------:R-:W-:Y:S02]  /*0fd0*/  ISETP.GE.AND P0, PT, R11, 0x1, PT ;  /* 0x000000010b00780c */ /* 0x000fe40003f06270 */
[----:B-123--:R-:W-:-:S11]  /*0fe0*/  MOV R3, RZ ;  /* 0x000000ff00037202 */ /* 0x00efd60000000f00 */
[----:B------:R-:W-:Y:S05]  /*0ff0*/  @!P0 BRA `(.L_x_12) ;  /* 0x0000000c00848947 */ /* 0x000fea0003800000 */
[C---:B------:R-:W-:Y:S01]  /*1000*/  ISETP.GE.U32.AND P1, PT, R11.reuse, 0x8, PT ;  /* 0x000000080b00780c */ /* 0x040fe20003f26070 */
[----:B------:R-:W-:Y:S01]  /*1010*/  HFMA2 R3, -RZ, RZ, 0, 0 ;  /* 0x00000000ff037431 */ /* 0x000fe200000001ff */
[----:B------:R-:W-:Y:S02]  /*1020*/  LOP3.LUT R26, R11, 0x7, RZ, 0xc0, !PT ;  /* 0x000000070b1a7812 */ /* 0x000fe400078ec0ff */
[----:B------:R-:W-:Y:S02]  /*1030*/  MOV R8, RZ ;  /* 0x000000ff00087202 */ /* 0x000fe40000000f00 */
[----:B------:R-:W-:-:S07]  /*1040*/  ISETP.NE.AND P2, PT, R26, RZ, PT ;  /* 0x000000ff1a00720c */ /* 0x000fce0003f45270 */
[----:B------:R-:W-:Y:S06]  /*1050*/  @!P1 BRA `(.L_x_13) ;  /* 0x0000000400ac9947 */ /* 0x000fec0003800000 */
[----:B----4-:R-:W1:Y:S01]  /*1060*/  LDC.64 R4, c[0x0][0x3a0] ;  /* 0x0000e800ff047b82 */ /* 0x010e620000000a00 */
[----:B------:R-:W-:Y:S01]  /*1070*/  LOP3.LUT R8, R11, 0x7ffffff8, RZ, 0xc0, !PT ;  /* 0x7ffffff80b087812 */ /* 0x000fe200078ec0ff */
[----:B------:R-:W-:Y:S01]  /*1080*/  UMOV UR4, URZ ;  /* 0x000000ff00047c82 */ /* 0x000fe20008000000 */
[----:B------:R-:W-:-:S07]  /*1090*/  MOV R3, RZ ;  /* 0x000000ff00037202 */ /* 0x000fce0000000f00 */
.L_x_14:
[----:B--2---:R-:W-:-:S04]  /*10a0*/  IMAD R7, R0, R11, UR4 ;  /* 0x0000000400077e24 */ /* 0x004fc8000f8e020b */
[----:B-1----:R-:W-:-:S05]  /*10b0*/  IMAD.WIDE R6, R7, 0x4, R4 ;  /* 0x0000000407067825 */ /* 0x002fca00078e0204 */
[----:B0-----:R-:W2:Y:S04]  /*10c0*/  LDG.E R13, desc[UR6][R6.64] ;  /* 0x00000006060d7981 */ /* 0x001ea8000c1e1900 */
[----:B------:R-:W3:Y:S04]  /*10d0*/  LDG.E R25, desc[UR6][R6.64+0x4] ;  /* 0x0000040606197981 */ /* 0x000ee8000c1e1900 */
[----:B------:R-:W4:Y:S04]  /*10e0*/  LDG.E R27, desc[UR6][R6.64+0x8] ;  /* 0x00000806061b7981 */ /* 0x000f28000c1e1900 */
[----:B------:R-:W5:Y:S04]  /*10f0*/  LDG.E R15, desc[UR6][R6.64+0xc] ;  /* 0x00000c06060f7981 */ /* 0x000f68000c1e1900 */
[----:B------:R-:W5:Y:S04]  /*1100*/  LDG.E R17, desc[UR6][R6.64+0x10] ;  /* 0x0000100606117981 */ /* 0x000f68000c1e1900 */
[----:B------:R-:W5:Y:S04]  /*1110*/  LDG.E R19, desc[UR6][R6.64+0x14] ;  /* 0x0000140606137981 */ /* 0x000f68000c1e1900 */
[----:B------:R-:W5:Y:S04]  /*1120*/  LDG.E R21, desc[UR6][R6.64+0x18] ;  /* 0x0000180606157981 */ /* 0x000f68000c1e1900 */
[----:B------:R-:W5:Y:S01]  /*1130*/  LDG.E R9, desc[UR6][R6.64+0x1c] ;  /* 0x00001c0606097981 */ /* 0x000f62000c1e1900 */
[----:B------:R-:W-:Y:S01]  /*1140*/  HFMA2 R10, -RZ, RZ, 0.96630859375, -0.0022525787353515625 ;  /* 0x3bbb989dff0a7431 */ /* 0x000fe200000001ff */
[----:B------:R-:W-:Y:S01]  /*1150*/  MOV R12, 0x437c0000 ;  /* 0x437c0000000c7802 */ /* 0x000fe20000000f00 */
[----:B------:R-:W-:-:S06]  /*1160*/  UIADD3 UR4, UPT, UPT, UR4, 0x8, URZ ;  /* 0x0000000804047890 */ /* 0x000fcc000fffe0ff */
[----:B------:R-:W-:Y:S01]  /*1170*/  ISETP.NE.AND P1, PT, R8, UR4, PT ;  /* 0x0000000408007c0c */ /* 0x000fe2000bf25270 */
[----:B--2---:R-:W-:-:S04]  /*1180*/  FADD R13, R13, -R2 ;  /* 0x800000020d0d7221 */ /* 0x004fc80000000000 */
[----:B------:R-:W-:-:S04]  /*1190*/  FFMA.SAT R23, R13, R10, 0.5 ;  /* 0x3f0000000d177423 */ /* 0x000fc8000000200a */
[----:B------:R-:W-:Y:S01]  /*11a0*/  FFMA.RM R14, R23, R12, 12582913 ;  /* 0x4b400001170e7423 */ /* 0x000fe2000000400c */
[--C-:B---3--:R-:W-:Y:S01]  /*11b0*/  FADD R23, R25, -R2.reuse ;  /* 0x8000000219177221 */ /* 0x108fe20000000000 */
[----:B----4-:R-:W-:Y:S02]  /*11c0*/  FADD R27, R27, -R2 ;  /* 0x800000021b1b7221 */ /* 0x010fe40000000000 */
[C---:B------:R-:W-:Y:S01]  /*11d0*/  FADD R16, R14.reuse, -12583039 ;  /* 0xcb40007f0e107421 */ /* 0x040fe20000000000 */
[----:B------:R-:W-:Y:S01]  /*11e0*/  SHF.L.U32 R29, R14, 0x17, RZ ;  /* 0x000000170e1d7819 */ /* 0x000fe200000006ff */
[----:B------:R-:W-:Y:S02]  /*11f0*/  FFMA.SAT R25, R27, R10, 0.5 ;  /* 0x3f0000001b197423 */ /* 0x000fe4000000200a */
[----:B------:R-:W-:Y:S02]  /*1200*/  FFMA R16, R13, 1.4426950216293334961, -R16 ;  /* 0x3fb8aa3b0d107823 */ /* 0x000fe40000000810 */
[----:B------:R-:W-:Y:S01]  /*1210*/  FFMA.RM R14, R25, R12, 12582913 ;  /* 0x4b400001190e7423 */ /* 0x000fe2000000400c */
[----:B-----5:R-:W-:Y:S01]  /*1220*/  FADD R25, R15, -R2 ;  /* 0x800000020f197221 */ /* 0x020fe20000000000 */
[----:B------:R-:W-:Y:S01]  /*1230*/  FFMA R16, R13, 1.925963033500011079e-08, R16 ;  /* 0x32a570600d107823 */ /* 0x000fe20000000010 */
[----:B------:R-:W-:-:S04]  /*1240*/  FFMA.SAT R13, R23, R10, 0.5 ;  /* 0x3f000000170d7423 */ /* 0x000fc8000000200a */
[----:B------:R-:W-:Y:S01]  /*1250*/  FFMA.RM R13, R13, R12, 12582913 ;  /* 0x4b4000010d0d7423 */ /* 0x000fe2000000400c */
[----:B------:R-:W0:Y:S01]  /*1260*/  MUFU.EX2 R16, R16 ;  /* 0x0000001000107308 */ /* 0x000e220000000800 */
[----:B------:R-:W-:Y:S02]  /*1270*/  FADD R9, R9, -R2 ;  /* 0x8000000209097221 */ /* 0x000fe40000000000 */
[----:B------:R-:W-:-:S04]  /*1280*/  FADD R18, R13, -12583039 ;  /* 0xcb40007f0d127421 */ /* 0x000fc80000000000 */
[----:B------:R-:W-:-:S04]  /*1290*/  FFMA R18, R23, 1.4426950216293334961, -R18 ;  /* 0x3fb8aa3b17127823 */ /* 0x000fc80000000812 */
[----:B------:R-:W-:Y:S01]  /*12a0*/  FFMA R23, R23, 1.925963033500011079e-08, R18 ;  /* 0x32a5706017177823 */ /* 0x000fe20000000012 */
[----:B0-----:R-:W-:Y:S01]  /*12b0*/  FMUL R15, R29, R16 ;  /* 0x000000101d0f7220 */ /* 0x001fe20000400000 */
[----:B------:R-:W-:Y:S01]  /*12c0*/  FADD R16, R14, -12583039 ;  /* 0xcb40007f0e107421 */ /* 0x000fe20000000000 */
[----:B------:R-:W-:-:S03]  /*12d0*/  FFMA.SAT R29, R25, R10, 0.5 ;  /* 0x3f000000191d7423 */ /* 0x000fc6000000200a */
[----:B------:R-:W-:Y:S01]  /*12e0*/  MUFU.EX2 R23, R23 ;  /* 0x0000001700177308 */ /* 0x000fe20000000800 */
[----:B------:R-:W-:Y:S01]  /*12f0*/  FADD R3, R15, R3 ;  /* 0x000000030f037221 */ /* 0x000fe20000000000 */
[----:B------:R-:W-:Y:S01]  /*1300*/  FFMA R24, R27, 1.4426950216293334961, -R16 ;  /* 0x3fb8aa3b1b187823 */ /* 0x000fe20000000810 */
[----:B------:R-:W-:Y:S01]  /*1310*/  FFMA.RM R16, R29, R12, 12582913 ;  /* 0x4b4000011d107423 */ /* 0x000fe2000000400c */
[----:B------:R-:W-:Y:S01]  /*1320*/  FADD R29, R17, -R2 ;  /* 0x80000002111d7221 */ /* 0x000fe20000000000 */
[----:B------:R2:W-:Y:S01]  /*1330*/  STG.E desc[UR6][R6.64], R15 ;  /* 0x0000000f06007986 */ /* 0x0005e2000c101906 */
[----:B------:R-:W-:Y:S01]  /*1340*/  FFMA R24, R27, 1.925963033500011079e-08, R24 ;  /* 0x32a570601b187823 */ /* 0x000fe20000000018 */
[C---:B------:R-:W-:Y:S01]  /*1350*/  FADD R18, R16.reuse, -12583039 ;  /* 0xcb40007f10127421 */ /* 0x040fe20000000000 */
[----:B------:R-:W-:Y:S01]  /*1360*/  FFMA.SAT R17, R29, R10, 0.5 ;  /* 0x3f0000001d117423 */ /* 0x000fe2000000200a */
[----:B------:R-:W-:Y:S01]  /*1370*/  FADD R27, R19, -R2 ;  /* 0x80000002131b7221 */ /* 0x000fe20000000000 */
[----:B------:R-:W-:Y:S01]  /*1380*/  SHF.L.U32 R16, R16, 0x17, RZ ;  /* 0x0000001710107819 */ /* 0x000fe200000006ff */
[----:B------:R-:W-:Y:S01]  /*1390*/  FFMA R18, R25, 1.4426950216293334961, -R18 ;  /* 0x3fb8aa3b19127823 */ /* 0x000fe20000000812 */
[----:B------:R-:W-:Y:S01]  /*13a0*/  FFMA.RM R17, R17, R12, 12582913 ;  /* 0x4b40000111117423 */ /* 0x000fe2000000400c */
[----:B------:R-:W-:Y:S01]  /*13b0*/  FFMA.SAT R19, R27, R10, 0.5 ;  /* 0x3f0000001b137423 */ /* 0x000fe2000000200a */
[----:B------:R-:W-:Y:S01]  /*13c0*/  MUFU.EX2 R24, R24 ;  /* 0x0000001800187308 */ /* 0x000fe20000000800 */
[----:B------:R-:W-:Y:S01]  /*13d0*/  FFMA R25, R25, 1.925963033500011079e-08, R18 ;  /* 0x32a5706019197823 */ /* 0x000fe20000000012 */
[----:B------:R-:W-:-:S04]  /*13e0*/  FADD R18, R17, -12583039 ;  /* 0xcb40007f11127421 */ /* 0x000fc80000000000 */
[----:B------:R-:W-:Y:S01]  /*13f0*/  FFMA R20, R29, 1.4426950216293334961, -R18 ;  /* 0x3fb8aa3b1d147823 */ /* 0x000fe20000000812 */
[----:B------:R-:W-:Y:S01]  /*1400*/  FFMA.RM R18, R19, R12, 12582913 ;  /* 0x4b40000113127423 */ /* 0x000fe2000000400c */
[----:B------:R-:W0:Y:S02]  /*1410*/  MUFU.EX2 R25, R25 ;  /* 0x0000001900197308 */ /* 0x000e240000000800 */
[----:B------:R-:W-:Y:S01]  /*1420*/  FFMA R19, R29, 1.925963033500011079e-08, R20 ;  /* 0x32a570601d137823 */ /* 0x000fe20000000014 */
[----:B------:R-:W-:Y:S01]  /*1430*/  FADD R20, R18, -12583039 ;  /* 0xcb40007f12147421 */ /* 0x000fe20000000000 */
[----:B------:R-:W-:-:S03]  /*1440*/  FADD R29, R21, -R2 ;  /* 0x80000002151d7221 */ /* 0x000fc60000000000 */
[----:B------:R-:W-:Y:S01]  /*1450*/  FFMA R20, R27, 1.4426950216293334961, -R20 ;  /* 0x3fb8aa3b1b147823 */ /* 0x000fe20000000814 */
[-C--:B------:R-:W-:Y:S01]  /*1460*/  FFMA.SAT R21, R29, R10.reuse, 0.5 ;  /* 0x3f0000001d157423 */ /* 0x080fe2000000200a */
[----:B------:R-:W1:Y:S02]  /*1470*/  MUFU.EX2 R19, R19 ;  /* 0x0000001300137308 */ /* 0x000e640000000800 */
[----:B------:R-:W-:Y:S01]  /*1480*/  FFMA R20, R27, 1.925963033500011079e-08, R20 ;  /* 0x32a570601b147823 */ /* 0x000fe20000000014 */
[----:B------:R-:W-:Y:S01]  /*1490*/  FFMA.SAT R27, R9, R10, 0.5 ;  /* 0x3f000000091b7423 */ /* 0x000fe2000000200a */
[----:B------:R-:W-:-:S03]  /*14a0*/  FFMA.RM R21, R21, R12, 12582913 ;  /* 0x4b40000115157423 */ /* 0x000fc6000000400c */
[----:B------:R-:W-:Y:S01]  /*14b0*/  FFMA.RM R12, R27, R12, 12582913 ;  /* 0x4b4000011b0c7423 */ /* 0x000fe2000000400c */
[C---:B------:R-:W-:Y:S01]  /*14c0*/  FADD R22, R21.reuse, -12583039 ;  /* 0xcb40007f15167421 */ /* 0x040fe20000000000 */
[----:B------:R-:W3:Y:S01]  /*14d0*/  MUFU.EX2 R20, R20 ;  /* 0x0000001400147308 */ /* 0x000ee20000000800 */
[----:B------:R-:W-:Y:S01]  /*14e0*/  SHF.L.U32 R21, R21, 0x17, RZ ;  /* 0x0000001715157819 */ /* 0x000fe200000006ff */
[C---:B------:R-:W-:Y:S01]  /*14f0*/  FADD R10, R12.reuse, -12583039 ;  /* 0xcb40007f0c0a7421 */ /* 0x040fe20000000000 */
[----:B------:R-:W-:Y:S01]  /*1500*/  FFMA R22, R29, 1.4426950216293334961, -R22 ;  /* 0x3fb8aa3b1d167823 */ /* 0x000fe20000000816 */
[----:B------:R-:W-:Y:S01]  /*1510*/  SHF.L.U32 R12, R12, 0x17, RZ ;  /* 0x000000170c0c7819 */ /* 0x000fe200000006ff */
[----:B0-----:R-:W-:Y:S01]  /*1520*/  FMUL R16, R16, R25 ;  /* 0x0000001910107220 */ /* 0x001fe20000400000 */
[----:B------:R-:W-:Y:S01]  /*1530*/  FFMA R10, R9, 1.4426950216293334961, -R10 ;  /* 0x3fb8aa3b090a7823 */ /* 0x000fe2000000080a */
[----:B------:R-:W-:-:S03]  /*1540*/  FFMA R22, R29, 1.925963033500011079e-08, R22 ;  /* 0x32a570601d167823 */ /* 0x000fc60000000016 */
[----:B------:R-:W-:Y:S01]  /*1550*/  FFMA R9, R9, 1.925963033500011079e-08, R10 ;  /* 0x32a5706009097823 */ /* 0x000fe2000000000a */
[----:B------:R-:W-:Y:S01]  /*1560*/  SHF.L.U32 R10, R13, 0x17, RZ ;  /* 0x000000170d0a7819 */ /* 0x000fe200000006ff */
[----:B------:R2:W-:Y:S01]  /*1570*/  STG.E desc[UR6][R6.64+0xc], R16 ;  /* 0x00000c1006007986 */ /* 0x0005e2000c101906 */
[----:B------:R-:W0:Y:S01]  /*1580*/  MUFU.EX2 R22, R22 ;  /* 0x0000001600167308 */ /* 0x000e220000000800 */
[----:B------:R-:W-:Y:S02]  /*1590*/  SHF.L.U32 R13, R14, 0x17, RZ ;  /* 0x000000170e0d7819 */ /* 0x000fe400000006ff */
[----:B------:R-:W-:Y:S01]  /*15a0*/  SHF.L.U32 R14, R17, 0x17, RZ ;  /* 0x00000017110e7819 */ /* 0x000fe200000006ff */
[----:B------:R-:W-:Y:S01]  /*15b0*/  FMUL R10, R10, R23 ;  /* 0x000000170a0a7220 */ /* 0x000fe20000400000 */
[----:B------:R-:W-:Y:S01]  /*15c0*/  SHF.L.U32 R17, R18, 0x17, RZ ;  /* 0x0000001712117819 */ /* 0x000fe200000006ff */
[----:B------:R-:W-:Y:S02]  /*15d0*/  FMUL R13, R13, R24 ;  /* 0x000000180d0d7220 */ /* 0x000fe40000400000 */
[----:B------:R-:W4:Y:S01]  /*15e0*/  MUFU.EX2 R9, R9 ;  /* 0x0000000900097308 */ /* 0x000f220000000800 */
[----:B-1----:R-:W-:Y:S01]  /*15f0*/  FMUL R14, R14, R19 ;  /* 0x000000130e0e7220 */ /* 0x002fe20000400000 */
[----:B---3--:R-:W-:Y:S01]  /*1600*/  FMUL R17, R17, R20 ;  /* 0x0000001411117220 */ /* 0x008fe20000400000 */
[----:B------:R-:W-:Y:S01]  /*1610*/  FADD R3, R3, R10 ;  /* 0x0000000a03037221 */ /* 0x000fe20000000000 */
[----:B------:R2:W-:Y:S03]  /*1620*/  STG.E desc[UR6][R6.64+0x4], R10 ;  /* 0x0000040a06007986 */ /* 0x0005e6000c101906 */
[----:B------:R-:W-:Y:S01]  /*1630*/  FADD R3, R3, R13 ;  /* 0x0000000d03037221 */ /* 0x000fe20000000000 */
[----:B------:R2:W-:Y:S01]  /*1640*/  STG.E desc[UR6][R6.64+0x8], R13 ;  /* 0x0000080d06007986 */ /* 0x0005e2000c101906 */
[----:B0-----:R-:W-:-:S02]  /*1650*/  FMUL R21, R21, R22 ;  /* 0x0000001615157220 */ /* 0x001fc40000400000 */
[----:B------:R-:W-:Y:S01]  /*1660*/  FADD R3, R3, R16 ;  /* 0x0000001003037221 */ /* 0x000fe20000000000 */
[----:B------:R2:W-:Y:S03]  /*1670*/  STG.E desc[UR6][R6.64+0x10], R14 ;  /* 0x0000100e06007986 */ /* 0x0005e6000c101906 */
[----:B------:R-:W-:Y:S01]  /*1680*/  FADD R3, R3, R14 ;  /* 0x0000000e03037221 */ /* 0x000fe20000000000 */
[----:B------:R2:W-:Y:S01]  /*1690*/  STG.E desc[UR6][R6.64+0x14], R17 ;  /* 0x0000141106007986 */ /* 0x0005e2000c101906 */
[----:B----4-:R-:W-:Y:S02]  /*16a0*/  FMUL R9, R12, R9 ;  /* 0x000000090c097220 */ /* 0x010fe40000400000 */
[----:B------:R-:W-:Y:S01]  /*16b0*/  FADD R3, R3, R17 ;  /* 0x0000001103037221 */ /* 0x000fe20000000000 */
[----:B------:R2:W-:Y:S03]  /*16c0*/  STG.E desc[UR6][R6.64+0x18], R21 ;  /* 0x0000181506007986 */ /* 0x0005e6000c101906 */
[----:B------:R-:W-:Y:S01]  /*16d0*/  FADD R3, R3, R21 ;  /* 0x0000001503037221 */ /* 0x000fe20000000000 */
[----:B------:R2:W-:Y:S03]  /*16e0*/  STG.E desc[UR6][R6.64+0x1c], R9 ;  /* 0x00001c0906007986 */ /* 0x0005e6000c101906 */
[----:B------:R-:W-:Y:S01]  /*16f0*/  FADD R3, R3, R9 ;  /* 0x0000000903037221 */ /* 0x000fe20000000000 */
[----:B------:R-:W-:Y:S06]  /*1700*/  @P1 BRA `(.L_x_14) ;  /* 0xfffffff800641947 */ /* 0x000fec000383ffff */
.L_x_13:
[----:B------:R-:W-:Y:S05]  /*1710*/  @!P2 BRA `(.L_x_12) ;  /* 0x0000000400bca947 */ /* 0x000fea0003800000 */
[----:B------:R-:W-:Y:S02]  /*1720*/  ISETP.GE.U32.AND P1, PT, R26, 0x4, PT ;  /* 0x000000041a00780c */ /* 0x000fe40003f26070 */
[----:B--2---:R-:W-:-:S04]  /*1730*/  LOP3.LUT R16, R11, 0x3, RZ, 0xc0, !PT ;  /* 0x000000030b107812 */ /* 0x004fc800078ec0ff */
[----:B------:R-:W-:-:S07]  /*1740*/  ISETP.NE.AND P2, PT, R16, RZ, PT ;  /* 0x000000ff1000720c */ /* 0x000fce0003f45270 */
[----:B------:R-:W-:Y:S06]  /*1750*/  @!P1 BRA `(.L_x_15) ;  /* 0x0000000000d89947 */ /* 0x000fec0003800000 */
[----:B----4-:R-:W1:Y:S01]  /*1760*/  LDC.64 R4, c[0x0][0x3a0] ;  /* 0x0000e800ff047b82 */ /* 0x010e620000000a00 */
[----:B------:R-:W-:-:S04]  /*1770*/  IMAD R7, R0, R11, R8 ;  /* 0x0000000b00077224 */ /* 0x000fc800078e0208 */
[----:B-1----:R-:W-:-:S05]  /*1780*/  IMAD.WIDE R4, R7, 0x4, R4 ;  /* 0x0000000407047825 */ /* 0x002fca00078e0204 */
[----:B0-----:R-:W2:Y:S04]  /*1790*/  LDG.E R7, desc[UR6][R4.64] ;  /* 0x0000000604077981 */ /* 0x001ea8000c1e1900 */
[----:B------:R-:W3:Y:S04]  /*17a0*/  LDG.E R13, desc[UR6][R4.64+0x8] ;  /* 0x00000806040d7981 */ /* 0x000ee8000c1e1900 */
[----:B------:R-:W4:Y:S04]  /*17b0*/  LDG.E R15, desc[UR6][R4.64+0x4] ;  /* 0x00000406040f7981 */ /* 0x000f28000c1e1900 */
[----:B------:R-:W5:Y:S01]  /*17c0*/  LDG.E R21, desc[UR6][R4.64+0xc] ;  /* 0x00000c0604157981 */ /* 0x000f62000c1e1900 */
[----:B------:R-:W-:Y:S01]  /*17d0*/  HFMA2 R10, -RZ, RZ, 0.96630859375, -0.0022525787353515625 ;  /* 0x3bbb989dff0a7431 */ /* 0x000fe200000001ff */
[----:B------:R-:W-:-:S02]  /*17e0*/  MOV R6, 0x437c0000 ;  /* 0x437c000000067802 */ /* 0x000fc40000000f00 */
[----:B------:R-:W-:Y:S01]  /*17f0*/  IADD3 R8, PT, PT, R8, 0x4, RZ ;  /* 0x0000000408087810 */ /* 0x000fe20007ffe0ff */
[----:B--2---:R-:W-:-:S04]  /*1800*/  FADD R17, R7, -R2 ;  /* 0x8000000207117221 */ /* 0x004fc80000000000 */
[----:B------:R-:W-:-:S04]  /*1810*/  FFMA.SAT R7, R17, R10, 0.5 ;  /* 0x3f00000011077423 */ /* 0x000fc8000000200a */
[----:B------:R-:W-:-:S04]  /*1820*/  FFMA.RM R7, R7, R6, 12582913 ;  /* 0x4b40000107077423 */ /* 0x000fc80000004006 */
[----:B------:R-:W-:Y:S01]  /*1830*/  FADD R12, R7, -12583039 ;  /* 0xcb40007f070c7421 */ /* 0x000fe20000000000 */
[----:B---3--:R-:W-:-:S03]  /*1840*/  FADD R13, R13, -R2 ;  /* 0x800000020d0d7221 */ /* 0x008fc60000000000 */
[----:B------:R-:W-:Y:S01]  /*1850*/  FFMA R12, R17, 1.4426950216293334961, -R12 ;  /* 0x3fb8aa3b110c7823 */ /* 0x000fe2000000080c */
[----:B------:R-:W-:Y:S01]  /*1860*/  FFMA.SAT R19, R13, R10, 0.5 ;  /* 0x3f0000000d137423 */ /* 0x000fe2000000200a */
[----:B----4-:R-:W-:Y:S02]  /*1870*/  FADD R15, R15, -R2 ;  /* 0x800000020f0f7221 */ /* 0x010fe40000000000 */
[----:B------:R-:W-:Y:S01]  /*1880*/  FFMA R14, R17, 1.925963033500011079e-08, R12 ;  /* 0x32a57060110e7823 */ /* 0x000fe2000000000c */
[----:B-----5:R-:W-:Y:S01]  /*1890*/  FADD R17, R21, -R2 ;  /* 0x8000000215117221 */ /* 0x020fe20000000000 */
[----:B------:R-:W-:Y:S01]  /*18a0*/  FFMA.RM R12, R19, R6, 12582913 ;  /* 0x4b400001130c7423 */ /* 0x000fe20000004006 */
[-C--:B------:R-:W-:Y:S02]  /*18b0*/  FFMA.SAT R9, R15, R10.reuse, 0.5 ;  /* 0x3f0000000f097423 */ /* 0x080fe4000000200a */
[----:B------:R-:W-:Y:S02]  /*18c0*/  FFMA.SAT R19, R17, R10, 0.5 ;  /* 0x3f00000011137423 */ /* 0x000fe4000000200a */
[----:B------:R-:W-:-:S02]  /*18d0*/  FFMA.RM R9, R9, R6, 12582913 ;  /* 0x4b40000109097423 */ /* 0x000fc40000004006 */
[----:B------:R-:W-:Y:S02]  /*18e0*/  FFMA.RM R19, R19, R6, 12582913 ;  /* 0x4b40000113137423 */ /* 0x000fe40000004006 */
[----:B------:R-:W-:Y:S02]  /*18f0*/  FADD R18, R9, -12583039 ;  /* 0xcb40007f09127421 */ /* 0x000fe40000000000 */
[----:B------:R-:W-:Y:S01]  /*1900*/  FADD R6, R19, -12583039 ;  /* 0xcb40007f13067421 */ /* 0x000fe20000000000 */
[----:B------:R-:W-:Y:S01]  /*1910*/  FADD R10, R12, -12583039 ;  /* 0xcb40007f0c0a7421 */ /* 0x000fe20000000000 */
[----:B------:R-:W-:Y:S02]  /*1920*/  FFMA R18, R15, 1.4426950216293334961, -R18 ;  /* 0x3fb8aa3b0f127823 */ /* 0x000fe40000000812 */
[----:B------:R-:W-:Y:S01]  /*1930*/  FFMA R6, R17, 1.4426950216293334961, -R6 ;  /* 0x3fb8aa3b11067823 */ /* 0x000fe20000000806 */
[----:B------:R-:W-:Y:S01]  /*1940*/  FFMA R10, R13, 1.4426950216293334961, -R10 ;  /* 0x3fb8aa3b0d0a7823 */ /* 0x000fe2000000080a */
[----:B------:R-:W-:-:S02]  /*1950*/  FFMA R18, R15, 1.925963033500011079e-08, R18 ;  /* 0x32a570600f127823 */ /* 0x000fc40000000012 */
[----:B------:R-:W-:Y:S01]  /*1960*/  FFMA R6, R17, 1.925963033500011079e-08, R6 ;  /* 0x32a5706011067823 */ /* 0x000fe20000000006 */
[----:B------:R-:W-:Y:S01]  /*1970*/  FFMA R10, R13, 1.925963033500011079e-08, R10 ;  /* 0x32a570600d0a7823 */ /* 0x000fe2000000000a */
[----:B------:R-:W0:Y:S08]  /*1980*/  MUFU.EX2 R14, R14 ;  /* 0x0000000e000e7308 */ /* 0x000e300000000800 */
[----:B------:R-:W1:Y:S08]  /*1990*/  MUFU.EX2 R18, R18 ;  /* 0x0000001200127308 */ /* 0x000e700000000800 */
[----:B------:R-:W2:Y:S08]  /*19a0*/  MUFU.EX2 R13, R10 ;  /* 0x0000000a000d7308 */ /* 0x000eb00000000800 */
[----:B------:R-:W3:Y:S01]  /*19b0*/  MUFU.EX2 R6, R6 ;  /* 0x0000000600067308 */ /* 0x000ee20000000800 */
[----:B------:R-:W-:-:S02]  /*19c0*/  SHF.L.U32 R7, R7, 0x17, RZ ;  /* 0x0000001707077819 */ /* 0x000fc400000006ff */
[----:B------:R-:W-:Y:S02]  /*19d0*/  SHF.L.U32 R9, R9, 0x17, RZ ;  /* 0x0000001709097819 */ /* 0x000fe400000006ff */
[----:B------:R-:W-:Y:S02]  /*19e0*/  SHF.L.U32 R12, R12, 0x17, RZ ;  /* 0x000000170c0c7819 */ /* 0x000fe400000006ff */
[----:B------:R-:W-:Y:S01]  /*19f0*/  SHF.L.U32 R19, R19, 0x17, RZ ;  /* 0x0000001713137819 */ /* 0x000fe200000006ff */
[----:B0-----:R-:W-:Y:S01]  /*1a00*/  FMUL R7, R7, R14 ;  /* 0x0000000e07077220 */ /* 0x001fe20000400000 */
[----:B-1----:R-:W-:Y:S01]  /*1a10*/  FMUL R9, R9, R18 ;  /* 0x0000001209097220 */ /* 0x002fe20000400000 */
[----:B--2---:R-:W-:Y:S02]  /*1a20*/  FMUL R12, R12, R13 ;  /* 0x0000000d0c0c7220 */ /* 0x004fe40000400000 */
[----:B---3--:R-:W-:Y:S01]  /*1a30*/  FMUL R19, R19, R6 ;  /* 0x0000000613137220 */ /* 0x008fe20000400000 */
[----:B------:R1:W-:Y:S04]  /*1a40*/  STG.E desc[UR6][R4.64], R7 ;  /* 0x0000000704007986 */ /* 0x0003e8000c101906 */
[----:B------:R1:W-:Y:S04]  /*1a50*/  STG.E desc[UR6][R4.64+0x4], R9 ;  /* 0x0000040904007986 */ /* 0x0003e8000c101906 */
[----:B------:R1:W-:Y:S04]  /*1a60*/  STG.E desc[UR6][R4.64+0x8], R12 ;  /* 0x0000080c04007986 */ /* 0x0003e8000c101906 */
[----:B------:R1:W-:Y:S01]  /*1a70*/  STG.E desc[UR6][R4.64+0xc], R19 ;  /* 0x00000c1304007986 */ /* 0x0003e2000c101906 */
[----:B------:R-:W-:-:S04]  /*1a80*/  FADD R3, R3, R7 ;  /* 0x0000000703037221 */ /* 0x000fc80000000000 */
[----:B------:R-:W-:-:S04]  /*1a90*/  FADD R3, R3, R9 ;  /* 0x0000000903037221 */ /* 0x000fc80000000000 */
[----:B------:R-:W-:-:S04]  /*1aa0*/  FADD R3, R3, R12 ;  /* 0x0000000c03037221 */ /* 0x000fc80000000000 */
[----:B-1----:R-:W-:-:S07]  /*1ab0*/  FADD R3, R3, R19 ;  /* 0x0000001303037221 */ /* 0x002fce0000000000 */
.L_x_15:
[----:B------:R-:W-:Y:S05]  /*1ac0*/  @!P2 BRA `(.L_x_12) ;  /* 0x0000000000d0a947 */ /* 0x000fea0003800000 */
[----:B------:R-:W-:Y:S02]  /*1ad0*/  ISETP.NE.AND P1, PT, R16, 0x1, PT ;  /* 0x000000011000780c */ /* 0x000fe40003f25270 */
[----:B----4-:R-:W-:-:S04]  /*1ae0*/  LOP3.LUT R4, R11, 0x1, RZ, 0xc0, !PT ;  /* 0x000000010b047812 */ /* 0x010fc800078ec0ff */
[----:B------:R-:W-:-:S07]  /*1af0*/  ISETP.NE.U32.AND P2, PT, R4, 0x1, PT ;  /* 0x000000010400780c */ /* 0x000fce0003f45070 */
[----:B------:R-:W-:Y:S06]  /*1b00*/  @!P1 BRA `(.L_x_16) ;  /* 0x0000000000789947 */ /* 0x000fec0003800000 */
[----:B------:R-:W1:Y:S01]  /*1b10*/  LDC.64 R4, c[0x0][0x3a0] ;  /* 0x0000e800ff047b82 */ /* 0x000e620000000a00 */
[----:B------:R-:W-:-:S04]  /*1b20*/  IMAD R7, R0, R11, R8 ;  /* 0x0000000b00077224 */ /* 0x000fc800078e0208 */
[----:B-1----:R-:W-:-:S05]  /*1b30*/  IMAD.WIDE R4, R7, 0x4, R4 ;  /* 0x0000000407047825 */ /* 0x002fca00078e0204 */
[----:B0-----:R-:W2:Y:S04]  /*1b40*/  LDG.E R7, desc[UR6][R4.64] ;  /* 0x0000000604077981 */ /* 0x001ea8000c1e1900 */
[----:B------:R-:W3:Y:S01]  /*1b50*/  LDG.E R9, desc[UR6][R4.64+0x4] ;  /* 0x0000040604097981 */ /* 0x000ee2000c1e1900 */
[----:B------:R-:W-:Y:S01]  /*1b60*/  HFMA2 R12, -RZ, RZ, 0.96630859375, -0.0022525787353515625 ;  /* 0x3bbb989dff0c7431 */ /* 0x000fe200000001ff */
[----:B------:R-:W-:Y:S02]  /*1b70*/  MOV R13, 0x437c0000 ;  /* 0x437c0000000d7802 */ /* 0x000fe40000000f00 */
[----:B------:R-:W-:Y:S01]  /*1b80*/  IADD3 R8, PT, PT, R8, 0x2, RZ ;  /* 0x0000000208087810 */ /* 0x000fe20007ffe0ff */
[--C-:B--2---:R-:W-:Y:S01]  /*1b90*/  FADD R7, R7, -R2.reuse ;  /* 0x8000000207077221 */ /* 0x104fe20000000000 */
[----:B---3--:R-:W-:-:S03]  /*1ba0*/  FADD R9, R9, -R2 ;  /* 0x8000000209097221 */ /* 0x008fc60000000000 */
[-C--:B------:R-:W-:Y:S01]  /*1bb0*/  FFMA.SAT R6, R7, R12.reuse, 0.5 ;  /* 0x3f00000007067423 */ /* 0x080fe2000000200c */
[----:B------:R-:W-:-:S03]  /*1bc0*/  FFMA.SAT R12, R9, R12, 0.5 ;  /* 0x3f000000090c7423 */ /* 0x000fc6000000200c */
[-C--:B------:R-:W-:Y:S01]  /*1bd0*/  FFMA.RM R6, R6, R13.reuse, 12582913 ;  /* 0x4b40000106067423 */ /* 0x080fe2000000400d */
[----:B------:R-:W-:-:S03]  /*1be0*/  FFMA.RM R12, R12, R13, 12582913 ;  /* 0x4b4000010c0c7423 */ /* 0x000fc6000000400d */
[C---:B------:R-:W-:Y:S01]  /*1bf0*/  FADD R10, R6.reuse, -12583039 ;  /* 0xcb40007f060a7421 */ /* 0x040fe20000000000 */
[----:B------:R-:W-:Y:S01]  /*1c00*/  SHF.L.U32 R6, R6, 0x17, RZ ;  /* 0x0000001706067819 */ /* 0x000fe200000006ff */
[C---:B------:R-:W-:Y:S02]  /*1c10*/  FADD R14, R12.reuse, -12583039 ;  /* 0xcb40007f0c0e7421 */ /* 0x040fe40000000000 */
[----:B------:R-:W-:Y:S01]  /*1c20*/  FFMA R10, R7, 1.4426950216293334961, -R10 ;  /* 0x3fb8aa3b070a7823 */ /* 0x000fe2000000080a */
[----:B------:R-:W-:Y:S01]  /*1c30*/  SHF.L.U32 R12, R12, 0x17, RZ ;  /* 0x000000170c0c7819 */ /* 0x000fe200000006ff */
[----:B------:R-:W-:Y:S02]  /*1c40*/  FFMA R14, R9, 1.4426950216293334961, -R14 ;  /* 0x3fb8aa3b090e7823 */ /* 0x000fe4000000080e */
[----:B------:R-:W-:Y:S02]  /*1c50*/  FFMA R10, R7, 1.925963033500011079e-08, R10 ;  /* 0x32a57060070a7823 */ /* 0x000fe4000000000a */
[----:B------:R-:W-:-:S02]  /*1c60*/  FFMA R14, R9, 1.925963033500011079e-08, R14 ;  /* 0x32a57060090e7823 */ /* 0x000fc4000000000e */
[----:B------:R-:W0:Y:S08]  /*1c70*/  MUFU.EX2 R7, R10 ;  /* 0x0000000a00077308 */ /* 0x000e300000000800 */
[----:B------:R-:W1:Y:S01]  /*1c80*/  MUFU.EX2 R9, R14 ;  /* 0x0000000e00097308 */ /* 0x000e620000000800 */
[----:B0-----:R-:W-:-:S04]  /*1c90*/  FMUL R6, R6, R7 ;  /* 0x0000000706067220 */ /* 0x001fc80000400000 */
[----:B------:R-:W-:Y:S01]  /*1ca0*/  FADD R3, R3, R6 ;  /* 0x0000000603037221 */ /* 0x000fe20000000000 */
[----:B------:R2:W-:Y:S01]  /*1cb0*/  STG.E desc[UR6][R4.64], R6 ;  /* 0x0000000604007986 */ /* 0x0005e2000c101906 */
[----:B-1----:R-:W-:-:S04]  /*1cc0*/  FMUL R9, R12, R9 ;  /* 0x000000090c097220 */ /* 0x002fc80000400000 */
[----:B------:R-:W-:Y:S01]  /*1cd0*/  FADD R3, R3, R9 ;  /* 0x0000000903037221 */ /* 0x000fe20000000000 */
[----:B------:R2:W-:Y:S06]  /*1ce0*/  STG.E desc[UR6][R4.64+0x4], R9 ;  /* 0x0000040904007986 */ /* 0x0005ec000c101906 */
.L_x_16:
[----:B------:R-:W-:Y:S05]  /*1cf0*/  @P2 BRA `(.L_x_12) ;  /* 0x0000000000442947 */ /* 0x000fea0003800000 */
[----:B--2---:R-:W1:Y:S01]  /*1d00*/  LDC.64 R4, c[0x0][0x3a0] ;  /* 0x0000e800ff047b82 */ /* 0x004e620000000a00 */
[----:B------:R-:W-:-:S04]  /*1d10*/  IMAD R7, R0, R11, R8 ;  /* 0x0000000b00077224 */ /* 0x000fc800078e0208 */
[----:B-1----:R-:W-:-:S05]  /*1d20*/  IMAD.WIDE R4, R7, 0x4, R4 ;  /* 0x0000000407047825 */ /* 0x002fca00078e0204 */
[----:B0-----:R-:W2:Y:S01]  /*1d30*/  LDG.E R7, desc[UR6][R4.64] ;  /* 0x0000000604077981 */ /* 0x001ea2000c1e1900 */
[----:B------:R-:W-:Y:S01]  /*1d40*/  HFMA2 R6, -RZ, RZ, 0.96630859375, -0.0022525787353515625 ;  /* 0x3bbb989dff067431 */ /* 0x000fe200000001ff */
[----:B------:R-:W-:Y:S01]  /*1d50*/  MOV R9, 0x437c0000 ;  /* 0x437c000000097802 */ /* 0x000fe20000000f00 */
[----:B--2---:R-:W-:-:S04]  /*1d60*/  FADD R7, R7, -R2 ;  /* 0x8000000207077221 */ /* 0x004fc80000000000 */
[----:B------:R-:W-:-:S04]  /*1d70*/  FFMA.SAT R2, R7, R6, 0.5 ;  /* 0x3f00000007027423 */ /* 0x000fc80000002006 */
[----:B------:R-:W-:-:S04]  /*1d80*/  FFMA.RM R2, R2, R9, 12582913 ;  /* 0x4b40000102027423 */ /* 0x000fc80000004009 */
[C---:B------:R-:W-:Y:S01]  /*1d90*/  FADD R6, R2.reuse, -12583039 ;  /* 0xcb40007f02067421 */ /* 0x040fe20000000000 */
[----:B------:R-:W-:-:S03]  /*1da0*/  SHF.L.U32 R2, R2, 0x17, RZ ;  /* 0x0000001702027819 */ /* 0x000fc600000006ff */
[----:B------:R-:W-:-:S04]  /*1db0*/  FFMA R6, R7, 1.4426950216293334961, -R6 ;  /* 0x3fb8aa3b07067823 */ /* 0x000fc80000000806 */
[----:B------:R-:W-:-:S04]  /*1dc0*/  FFMA R6, R7, 1.925963033500011079e-08, R6 ;  /* 0x32a5706007067823 */ /* 0x000fc80000000006 */
[----:B------:R-:W0:Y:S02]  /*1dd0*/  MUFU.EX2 R7, R6 ;  /* 0x0000000600077308 */ /* 0x000e240000000800 */
[----:B0-----:R-:W-:-:S04]  /*1de0*/  FMUL R2, R2, R7 ;  /* 0x0000000702027220 */ /* 0x001fc80000400000 */
[----:B------:R-:W-:Y:S01]  /*1df0*/  FADD R3, R3, R2 ;  /* 0x0000000203037221 */ /* 0x000fe20000000000 */
[----:B------:R1:W-:Y:S06]  /*1e00*/  STG.E desc[UR6][R4.64], R2 ;  /* 0x0000000204007986 */ /* 0x0003ec000c101906 */
.L_x_12:
[----:B------:R-:W-:Y:S05]  /*1e10*/  @!P0 BRA `(.L_x_17) ;  /* 0x0000001c00d08947 */ /* 0x000fea0003800000 */
[C---:B-1----:R-:W-:Y:S01]  /*1e20*/  IADD3 R2, PT, PT, R11.reuse, -0x1, RZ ;  /* 0xffffffff0b027810 */ /* 0x042fe20007ffe0ff */
[----:B--2---:R-:W-:Y:S01]  /*1e30*/  HFMA2 R9, -RZ, RZ, 0, 0 ;  /* 0x00000000ff097431 */ /* 0x004fe200000001ff */
[----:B------:R-:W-:Y:S02]  /*1e40*/  LOP3.LUT R8, R11, 0xf, RZ, 0xc0, !PT ;  /* 0x0000000f0b087812 */ /* 0x000fe400078ec0ff */
[----:B------:R-:W-:-:S13]  /*1e50*/  ISETP.GE.U32.AND P0, PT, R2, 0xf, PT ;  /* 0x0000000f0200780c */ /* 0x000fda0003f06070 */
[----:B------:R-:W-:Y:S05]  /*1e60*/  @!P0 BRA `(.L_x_18) ;  /* 0x0000001000008947 */ /* 0x000fea0003800000 */
[----:B------:R-:W1:Y:S01]  /*1e70*/  LDC R13, c[0x0][0x3a8] ;  /* 0x0000ea00ff0d7b82 */ /* 0x000e620000000800 */
[----:B------:R-:W-:Y:S01]  /*1e80*/  LOP3.LUT R9, R11, 0x7ffffff0, RZ, 0xc0, !PT ;  /* 0x7ffffff00b097812 */ /* 0x000fe200078ec0ff */
[----:B------:R-:W-:-:S06]  /*1e90*/  UMOV UR4, URZ ;  /* 0x000000ff00047c82 */ /* 0x000fcc0008000000 */
[----:B----4-:R-:W2:Y:S02]  /*1ea0*/  LDC.64 R4, c[0x0][0x3a0] ;  /* 0x0000e800ff047b82 */ /* 0x010ea40000000a00 */
.L_x_51:
[----:B-1----:R-:W-:-:S04]  /*1eb0*/  IMAD R7, R0, R13, UR4 ;  /* 0x0000000400077e24 */ /* 0x002fc8000f8e020d */
[----:B--2---:R-:W-:-:S05]  /*1ec0*/  IMAD.WIDE R6, R7, 0x4, R4 ;  /* 0x0000000407067825 */ /* 0x004fca00078e0204 */
[----:B0-----:R-:W2:Y:S01]  /*1ed0*/  LDG.E R2, desc[UR6][R6.64] ;  /* 0x0000000606027981 */ /* 0x001ea2000c1e1900 */
[----:B------:R-:W0:Y:S01]  /*1ee0*/  MUFU.RCP R10, R3 ;  /* 0x00000003000a7308 */ /* 0x000e220000001000 */
[----:B------:R-:W-:Y:S01]  /*1ef0*/  BSSY.RECONVERGENT B2, `(.L_x_19) ;  /* 0x000000b000027945 */ /* 0x000fe20003800200 */
[----:B0-----:R-:W-:-:S04]  /*1f00*/  FFMA R11, R10, -R3, 1 ;  /* 0x3f8000000a0b7423 */ /* 0x001fc80000000803 */
[----:B------:R-:W-:Y:S02]  /*1f10*/  FFMA R11, R10, R11, R10 ;  /* 0x0000000b0a0b7223 */ /* 0x000fe4000000000a */
[----:B--2---:R-:W0:Y:S02]  /*1f20*/  FCHK P0, R2, R3 ;  /* 0x0000000302007302 */ /* 0x004e240000000000 */
[----:B------:R-:W-:-:S04]  /*1f30*/  FFMA R10, R2, R11, RZ ;  /* 0x0000000b020a7223 */ /* 0x000fc800000000ff */
[----:B------:R-:W-:-:S04]  /*1f40*/  FFMA R12, R10, -R3, R2 ;  /* 0x800000030a0c7223 */ /* 0x000fc80000000002 */
[----:B------:R-:W-:Y:S01]  /*1f50*/  FFMA R11, R11, R12, R10 ;  /* 0x0000000c0b0b7223 */ /* 0x000fe2000000000a */
[----:B0-----:R-:W-:Y:S06]  /*1f60*/  @!P0 BRA `(.L_x_20) ;  /* 0x00000000000c8947 */ /* 0x001fec0003800000 */
[----:B------:R-:W-:-:S07]  /*1f70*/  MOV R12, 0x1f90 ;  /* 0x00001f90000c7802 */ /* 0x000fce0000000f00 */
[----:B------:R-:W-:Y:S05]  /*1f80*/  CALL.REL.NOINC `($__internal_0_$__cuda_sm3x_div_rn_noftz_f32_slowpath) ;  /* 0x0000002800907944 */ /* 0x000fea0003c00000 */
[----:B------:R-:W-:-:S07]  /*1f90*/  MOV R11, R15 ;  /* 0x0000000f000b7202 */ /* 0x000fce0000000f00 */
.L_x_20:
[----:B------:R-:W-:Y:S05]  /*1fa0*/  BSYNC.RECONVERGENT B2 ;  /* 0x0000000000027941 */ /* 0x000fea0003800200 */
.L_x_19:
[----:B------:R-:W2:Y:S01]  /*1fb0*/  LDG.E R17, desc[UR6][R6.64+0x4] ;  /* 0x0000040606117981 */ /* 0x000ea2000c1e1900 */
[----:B------:R-:W0:Y:S01]  /*1fc0*/  MUFU.RCP R2, R3 ;  /* 0x0000000300027308 */ /* 0x000e220000001000 */
[----:B------:R-:W-:Y:S02]  /*1fd0*/  BSSY.RECONVERGENT B2, `(.L_x_21) ;  /* 0x000000c000027945 */ /* 0x000fe40003800200 */
[----:B------:R1:W-:Y:S01]  /*1fe0*/  STG.E desc[UR6][R6.64], R11 ;  /* 0x0000000b06007986 */ /* 0x0003e2000c101906 */
[----:B0-----:R-:W-:-:S04]  /*1ff0*/  FFMA R15, R2, -R3, 1 ;  /* 0x3f800000020f7423 */ /* 0x001fc80000000803 */
[----:B------:R-:W-:Y:S01]  /*2000*/  FFMA R2, R2, R15, R2 ;  /* 0x0000000f02027223 */ /* 0x000fe20000000002 */
[----:B--2---:R-:W0:Y:S03]  /*2010*/  FCHK P0, R17, R3 ;  /* 0x0000000311007302 */ /* 0x004e260000000000 */
[----:B------:R-:W-:-:S04]  /*2020*/  FFMA R10, R2, R17, RZ ;  /* 0x00000011020a7223 */ /* 0x000fc800000000ff */
[----:B------:R-:W-:-:S04]  /*2030*/  FFMA R15, R10, -R3, R17 ;  /* 0x800000030a0f7223 */ /* 0x000fc80000000011 */
[----:B------:R-:W-:Y:S01]  /*2040*/  FFMA R15, R2, R15, R10 ;  /* 0x0000000f020f7223 */ /* 0x000fe2000000000a */
[----:B01----:R-:W-:Y:S06]  /*2050*/  @!P0 BRA `(.L_x_22) ;  /* 0x00000000000c8947 */ /* 0x003fec0003800000 */
[----:B------:R-:W-:Y:S02]  /*2060*/  MOV R2, R17 ;  /* 0x0000001100027202 */ /* 0x000fe40000000f00 */
[----:B------:R-:W-:-:S07]  /*2070*/  MOV R12, 0x2090 ;  /* 0x00002090000c7802 */ /* 0x000fce0000000f00 */
[----:B------:R-:W-:Y:S05]  /*2080*/  CALL.REL.NOINC `($__internal_0_$__cuda_sm3x_div_rn_noftz_f32_slowpath) ;  /* 0x0000002800507944 */ /* 0x000fea0003c00000 */
.L_x_22:
[----:B------:R-:W-:Y:S05]  /*2090*/  BSYNC.RECONVERGENT B2 ;  /* 0x0000000000027941 */ /* 0x000fea0003800200 */
.L_x_21:
        /* <DEDUP_REMOVED lines=14> */
[----:B------:R-:W-:-:S07]  /*2180*/  MOV R11, R15 ;  /* 0x0000000f000b7202 */ /* 0x000fce0000000f00 */
.L_x_24:
[----:B------:R-:W-:Y:S05]  /*2190*/  BSYNC.RECONVERGENT B2 ;  /* 0x0000000000027941 */ /* 0x000fea0003800200 */
.L_x_23:
        /* <DEDUP_REMOVED lines=14> */
.L_x_26:
[----:B------:R-:W-:Y:S05]  /*2280*/  BSYNC.RECONVERGENT B2 ;  /* 0x0000000000027941 */ /* 0x000fea0003800200 */
.L_x_25:
        /* <DEDUP_REMOVED lines=15> */
.L_x_28:
[----:B------:R-:W-:Y:S05]  /*2380*/  BSYNC.RECONVERGENT B2 ;  /* 0x0000000000027941 */ /* 0x000fea0003800200 */
.L_x_27:
        /* <DEDUP_REMOVED lines=14> */
.L_x_30:
[----:B------:R-:W-:Y:S05]  /*2470*/  BSYNC.RECONVERGENT B2 ;  /* 0x0000000000027941 */ /* 0x000fea0003800200 */
.L_x_29:
        /* <DEDUP_REMOVED lines=15> */
.L_x_32:
[----:B------:R-:W-:Y:S05]  /*2570*/  BSYNC.RECONVERGENT B2 ;  /* 0x0000000000027941 */ /* 0x000fea0003800200 */
.L_x_31:
        /* <DEDUP_REMOVED lines=14> */
.L_x_34:
[----:B------:R-:W-:Y:S05]  /*2660*/  BSYNC.RECONVERGENT B2 ;  /* 0x0000000000027941 */ /* 0x000fea0003800200 */
.L_x_33:
        /* <DEDUP_REMOVED lines=15> */
.L_x_36:
[----:B------:R-:W-:Y:S05]  /*2760*/  BSYNC.RECONVERGENT B2 ;  /* 0x0000000000027941 */ /* 0x000fea0003800200 */
.L_x_35:
        /* <DEDUP_REMOVED lines=14> */
.L_x_38:
[----:B------:R-:W-:Y:S05]  /*2850*/  BSYNC.RECONVERGENT B2 ;  /* 0x0000000000027941 */ /* 0x000fea0003800200 */
.L_x_37:
        /* <DEDUP_REMOVED lines=15> */
.L_x_40:
[----:B------:R-:W-:Y:S05]  /*2950*/  BSYNC.RECONVERGENT B2 ;  /* 0x0000000000027941 */ /* 0x000fea0003800200 */
.L_x_39:
        /* <DEDUP_REMOVED lines=14> */
.L_x_42:
[----:B------:R-:W-:Y:S05]  /*2a40*/  BSYNC.RECONVERGENT B2 ;  /* 0x0000000000027941 */ /* 0x000fea0003800200 */
.L_x_41:
        /* <DEDUP_REMOVED lines=15> */
.L_x_44:
[----:B------:R-:W-:Y:S05]  /*2b40*/  BSYNC.RECONVERGENT B2 ;  /* 0x0000000000027941 */ /* 0x000fea0003800200 */
.L_x_43:
        /* <DEDUP_REMOVED lines=14> */
.L_x_46:
[----:B------:R-:W-:Y:S05]  /*2c30*/  BSYNC.RECONVERGENT B2 ;  /* 0x0000000000027941 */ /* 0x000fea0003800200 */
.L_x_45:
        /* <DEDUP_REMOVED lines=15> */
.L_x_48:
[----:B------:R-:W-:Y:S05]  /*2d30*/  BSYNC.RECONVERGENT B2 ;  /* 0x0000000000027941 */ /* 0x000fea0003800200 */
.L_x_47:
        /* <DEDUP_REMOVED lines=14> */
.L_x_50:
[----:B------:R-:W-:Y:S05]  /*2e20*/  BSYNC.RECONVERGENT B2 ;  /* 0x0000000000027941 */ /* 0x000fea0003800200 */
.L_x_49:
[----:B------:R-:W-:Y:S01]  /*2e30*/  UIADD3 UR4, UPT, UPT, UR4, 0x10, URZ ;  /* 0x0000001004047890 */ /* 0x000fe2000fffe0ff */
[----:B------:R3:W-:Y:S05]  /*2e40*/  STG.E desc[UR6][R6.64+0x3c], R15 ;  /* 0x00003c0f06007986 */ /* 0x0007ea000c101906 */
[----:B------:R-:W-:-:S13]  /*2e50*/  ISETP.NE.AND P0, PT, R9, UR4, PT ;  /* 0x0000000409007c0c */ /* 0x000fda000bf05270 */
[----:B---3--:R-:W-:Y:S05]  /*2e60*/  @P0 BRA `(.L_x_51) ;  /* 0xfffffff000100947 */ /* 0x008fea000383ffff */
.L_x_18:
[----:B------:R-:W-:-:S13]  /*2e70*/  ISETP.NE.AND P0, PT, R8, RZ, PT ;  /* 0x000000ff0800720c */ /* 0x000fda0003f05270 */
[----:B------:R-:W-:Y:S05]  /*2e80*/  @!P0 BRA `(.L_x_17) ;  /* 0x0000000c00b48947 */ /* 0x000fea0003800000 */
[----:B------:R-:W1:Y:S01]  /*2e90*/  LDCU UR4, c[0x0][0x3a8] ;  /* 0x00007500ff0477ac */ /* 0x000e620008000800 */
[----:B------:R-:W-:Y:S01]  /*2ea0*/  ISETP.GE.U32.AND P0, PT, R8, 0x8, PT ;  /* 0x000000080800780c */ /* 0x000fe20003f06070 */
[----:B-1----:R-:W-:-:S12]  /*2eb0*/  ULOP3.LUT UR5, UR4, 0x7, URZ, 0xc0, !UPT ;  /* 0x0000000704057892 */ /* 0x002fd8000f8ec0ff */
[----:B------:R-:W-:Y:S05]  /*2ec0*/  @!P0 BRA `(.L_x_52) ;  /* 0x0000000800108947 */ /* 0x000fea0003800000 */
[----:B----4-:R-:W1:Y:S01]  /*2ed0*/  LDC.64 R4, c[0x0][0x3a0] ;  /* 0x0000e800ff047b82 */ /* 0x010e620000000a00 */
[----:B------:R-:W-:-:S04]  /*2ee0*/  IMAD R7, R0, UR4, R9 ;  /* 0x0000000400077c24 */ /* 0x000fc8000f8e0209 */
[----:B-1----:R-:W-:-:S05]  /*2ef0*/  IMAD.WIDE R4, R7, 0x4, R4 ;  /* 0x0000000407047825 */ /* 0x002fca00078e0204 */
        /* <DEDUP_REMOVED lines=10> */
[----:B------:R-:W-:Y:S02]  /*2fa0*/  MOV R2, R11 ;  /* 0x0000000b00027202 */ /* 0x000fe40000000f00 */
[----:B------:R-:W-:-:S07]  /*2fb0*/  MOV R12, 0x2fd0 ;  /* 0x00002fd0000c7802 */ /* 0x000fce0000000f00 */
[----:B------:R-:W-:Y:S05]  /*2fc0*/  CALL.REL.NOINC `($__internal_0_$__cuda_sm3x_div_rn_noftz_f32_slowpath) ;  /* 0x0000001800807944 */ /* 0x000fea0003c00000 */
[----:B------:R-:W-:-:S07]  /*2fd0*/  MOV R7, R15 ;  /* 0x0000000f00077202 */ /* 0x000fce0000000f00 */
.L_x_54:
[----:B------:R-:W-:Y:S05]  /*2fe0*/  BSYNC.RECONVERGENT B2 ;  /* 0x0000000000027941 */ /* 0x000fea0003800200 */
.L_x_53:
        /* <DEDUP_REMOVED lines=15> */
.L_x_56:
[----:B------:R-:W-:Y:S05]  /*30e0*/  BSYNC.RECONVERGENT B2 ;  /* 0x0000000000027941 */ /* 0x000fea0003800200 */
.L_x_55:
        /* <DEDUP_REMOVED lines=15> */
.L_x_58:
[----:B------:R-:W-:Y:S05]  /*31e0*/  BSYNC.RECONVERGENT B2 ;  /* 0x0000000000027941 */ /* 0x000fea0003800200 */
.L_x_57:
        /* <DEDUP_REMOVED lines=15> */
.L_x_60:
[----:B------:R-:W-:Y:S05]  /*32e0*/  BSYNC.RECONVERGENT B2 ;  /* 0x0000000000027941 */ /* 0x000fea0003800200 */
.L_x_59:
        /* <DEDUP_REMOVED lines=15> */
.L_x_62:
[----:B------:R-:W-:Y:S05]  /*33e0*/  BSYNC.RECONVERGENT B2 ;  /* 0x0000000000027941 */ /* 0x000fea0003800200 */
.L_x_61:
        /* <DEDUP_REMOVED lines=15> */
.L_x_64:
[----:B------:R-:W-:Y:S05]  /*34e0*/  BSYNC.RECONVERGENT B2 ;  /* 0x0000000000027941 */ /* 0x000fea0003800200 */
.L_x_63:
        /* <DEDUP_REMOVED lines=15> */
.L_x_66:
[----:B------:R-:W-:Y:S05]  /*35e0*/  BSYNC.RECONVERGENT B2 ;  /* 0x0000000000027941 */ /* 0x000fea0003800200 */
.L_x_65:
        /* <DEDUP_REMOVED lines=15> */
.L_x_68:
[----:B------:R-:W-:Y:S05]  /*36e0*/  BSYNC.RECONVERGENT B2 ;  /* 0x0000000000027941 */ /* 0x000fea0003800200 */
.L_x_67:
[----:B------:R1:W-:Y:S01]  /*36f0*/  STG.E desc[UR6][R4.64+0x1c], R11 ;  /* 0x00001c0b04007986 */ /* 0x0003e2000c101906 */
[----:B------:R-:W-:-:S07]  /*3700*/  IADD3 R9, PT, PT, R9, 0x8, RZ ;  /* 0x0000000809097810 */ /* 0x000fce0007ffe0ff */
.L_x_52:
[----:B------:R-:W-:-:S09]  /*3710*/  UISETP.NE.AND UP0, UPT, UR5, URZ, UPT ;  /* 0x000000ff0500728c */ /* 0x000fd2000bf05270 */
[----:B------:R-:W-:Y:S05]  /*3720*/  BRA.U !UP0, `(.L_x_17) ;  /* 0x00000005088c7547 */ /* 0x000fea000b800000 */
[----:B------:R-:W2:Y:S01]  /*3730*/  LDCU UR4, c[0x0][0x3a8] ;  /* 0x00007500ff0477ac */ /* 0x000ea20008000800 */
[----:B------:R-:W-:Y:S02]  /*3740*/  UISETP.GE.U32.AND UP0, UPT, UR5, 0x4, UPT ;  /* 0x000000040500788c */ /* 0x000fe4000bf06070 */
[----:B--2---:R-:W-:-:S07]  /*3750*/  ULOP3.LUT UR8, UR4, 0x3, URZ, 0xc0, !UPT ;  /* 0x0000000304087892 */ /* 0x004fce000f8ec0ff */
[----:B------:R-:W-:Y:S05]  /*3760*/  BRA.U !UP0, `(.L_x_69) ;  /* 0x0000000508107547 */ /* 0x000fea000b800000 */
[----:B-1--4-:R-:W1:Y:S01]  /*3770*/  LDC.64 R4, c[0x0][0x3a0] ;  /* 0x0000e800ff047b82 */ /* 0x012e620000000a00 */
        /* <DEDUP_REMOVED lines=16> */
.L_x_71:
[----:B------:R-:W-:Y:S05]  /*3880*/  BSYNC.RECONVERGENT B2 ;  /* 0x0000000000027941 */ /* 0x000fea0003800200 */
.L_x_70:
        /* <DEDUP_REMOVED lines=15> */
.L_x_73:
[----:B------:R-:W-:Y:S05]  /*3980*/  BSYNC.RECONVERGENT B2 ;  /* 0x0000000000027941 */ /* 0x000fea0003800200 */
.L_x_72:
        /* <DEDUP_REMOVED lines=15> */
.L_x_75:
[----:B------:R-:W-:Y:S05]  /*3a80*/  BSYNC.RECONVERGENT B2 ;  /* 0x0000000000027941 */ /* 0x000fea0003800200 */
.L_x_74:
        /* <DEDUP_REMOVED lines=15> */
.L_x_77:
[----:B------:R-:W-:Y:S05]  /*3b80*/  BSYNC.RECONVERGENT B2 ;  /* 0x0000000000027941 */ /* 0x000fea0003800200 */
.L_x_76:
[----:B------:R2:W-:Y:S01]  /*3b90*/  STG.E desc[UR6][R4.64+0xc], R11 ;  /* 0x00000c0b04007986 */ /* 0x0005e2000c101906 */
[----:B------:R-:W-:-:S07]  /*3ba0*/  IADD3 R9, PT, PT, R9, 0x4, RZ ;  /* 0x0000000409097810 */ /* 0x000fce0007ffe0ff */
.L_x_69:
[----:B------:R-:W-:-:S09]  /*3bb0*/  UISETP.NE.AND UP0, UPT, UR8, URZ, UPT ;  /* 0x000000ff0800728c */ /* 0x000fd2000bf05270 */
[----:B------:R-:W-:Y:S05]  /*3bc0*/  BRA.U !UP0, `(.L_x_17) ;  /* 0x0000000108647547 */ /* 0x000fea000b800000 */
[----:B----4-:R-:W3:Y:S01]  /*3bd0*/  LDC.64 R6, c[0x0][0x3a0] ;  /* 0x0000e800ff067b82 */ /* 0x010ee20000000a00 */
[----:B------:R-:W4:Y:S01]  /*3be0*/  LDCU UR9, c[0x0][0x3a8] ;  /* 0x00007500ff0977ac */ /* 0x000f220008000800 */
[----:B------:R-:W-:-:S05]  /*3bf0*/  UMOV UR4, URZ ;  /* 0x000000ff00047c82 */ /* 0x000fca0008000000 */
.L_x_80:
[----:B012-4-:R-:W-:-:S04]  /*3c00*/  IMAD R5, R0, UR9, R9 ;  /* 0x0000000900057c24 */ /* 0x017fc8000f8e0209 */
[----:B---3--:R-:W-:-:S05]  /*3c10*/  IMAD.WIDE R4, R5, 0x4, R6 ;  /* 0x0000000405047825 */ /* 0x008fca00078e0206 */
[----:B0-----:R-:W2:Y:S01]  /*3c20*/  LDG.E R13, desc[UR6][R4.64] ;  /* 0x00000006040d7981 */ /* 0x001ea2000c1e1900 */
[----:B------:R-:W0:Y:S01]  /*3c30*/  MUFU.RCP R2, R3 ;  /* 0x0000000300027308 */ /* 0x000e220000001000 */
[----:B------:R-:W-:Y:S01]  /*3c40*/  UIADD3 UR4, UPT, UPT, UR4, 0x1, URZ ;  /* 0x0000000104047890 */ /* 0x000fe2000fffe0ff */
[----:B------:R-:W-:Y:S03]  /*3c50*/  BSSY.RECONVERGENT B2, `(.L_x_78) ;  /* 0x000000d000027945 */ /* 0x000fe60003800200 */
[----:B------:R-:W-:Y:S01]  /*3c60*/  UISETP.NE.AND UP0, UPT, UR4, UR8, UPT ;  /* 0x000000080400728c */ /* 0x000fe2000bf05270 */
[----:B0-----:R-:W-:-:S04]  /*3c70*/  FFMA R11, R2, -R3, 1 ;  /* 0x3f800000020b7423 */ /* 0x001fc80000000803 */
[----:B------:R-:W-:Y:S01]  /*3c80*/  FFMA R2, R2, R11, R2 ;  /* 0x0000000b02027223 */ /* 0x000fe20000000002 */
[----:B--2---:R-:W0:Y:S03]  /*3c90*/  FCHK P0, R13, R3 ;  /* 0x000000030d007302 */ /* 0x004e260000000000 */
        /* <DEDUP_REMOVED lines=8> */
.L_x_79:
[----:B------:R-:W-:Y:S05]  /*3d20*/  BSYNC.RECONVERGENT B2 ;  /* 0x0000000000027941 */ /* 0x000fea0003800200 */
.L_x_78:
[----:B------:R0:W-:Y:S01]  /*3d30*/  STG.E desc[UR6][R4.64], R11 ;  /* 0x0000000b04007986 */ /* 0x0001e2000c101906 */
[----:B------:R-:W-:Y:S01]  /*3d40*/  IADD3 R9, PT, PT, R9, 0x1, RZ ;  /* 0x0000000109097810 */ /* 0x000fe20007ffe0ff */
[----:B------:R-:W-:Y:S06]  /*3d50*/  BRA.U UP0, `(.L_x_80) ;  /* 0xfffffffd00a87547 */ /* 0x000fec000b83ffff */
.L_x_17:
[----:B--2---:R-:W2:Y:S02]  /*3d60*/  LDC R9, c[0x0][0x3ac] ;  /* 0x0000eb00ff097b82 */ /* 0x004ea40000000800 */
[----:B--2---:R-:W-:-:S13]  /*3d70*/  ISETP.GE.AND P0, PT, R9, 0x1, PT ;  /* 0x000000010900780c */ /* 0x004fda0003f06270 */
[----:B0-----:R-:W-:Y:S05]  /*3d80*/  @!P0 EXIT ;  /* 0x000000000000894d */ /* 0x001fea0003800000 */
[----:B-1--4-:R-:W0:Y:S02]  /*3d90*/  LDC R5, c[0x0][0x3a8] ;  /* 0x0000ea00ff057b82 */ /* 0x012e240000000800 */
[----:B0-----:R-:W-:-:S13]  /*3da0*/  ISETP.GE.AND P0, PT, R5, 0x1, PT ;  /* 0x000000010500780c */ /* 0x001fda0003f06270 */
[----:B------:R-:W-:Y:S05]  /*3db0*/  @!P0 BRA `(.L_x_81) ;  /* 0x0000000800388947 */ /* 0x000fea0003800000 */
[C---:B------:R-:W-:Y:S01]  /*3dc0*/  IADD3 R2, PT, PT, R5.reuse, -0x1, RZ ;  /* 0xffffffff05027810 */ /* 0x040fe20007ffe0ff */
[----:B------:R-:W-:Y:S01]  /*3dd0*/  HFMA2 R7, -RZ, RZ, 0, 0 ;  /* 0x00000000ff077431 */ /* 0x000fe200000001ff */
[C---:B------:R-:W-:Y:S02]  /*3de0*/  LOP3.LUT R3, R5.reuse, 0x7ffffff8, RZ, 0xc0, !PT ;  /* 0x7ffffff805037812 */ /* 0x040fe400078ec0ff */
[----:B------:R-:W-:Y:S01]  /*3df0*/  ISETP.GE.U32.AND P0, PT, R2, 0x7, PT ;  /* 0x000000070200780c */ /* 0x000fe20003f06070 */
[----:B------:R-:W-:Y:S01]  /*3e00*/  IMAD R2, R0, R5, RZ ;  /* 0x0000000500027224 */ /* 0x000fe200078e02ff */
[C---:B------:R-:W-:Y:S02]  /*3e10*/  LOP3.LUT R4, R5.reuse, 0x7, RZ, 0xc0, !PT ;  /* 0x0000000705047812 */ /* 0x040fe400078ec0ff */
[----:B------:R-:W-:Y:S02]  /*3e20*/  LOP3.LUT R5, R5, 0x3, RZ, 0xc0, !PT ;  /* 0x0000000305057812 */ /* 0x000fe400078ec0ff */
[----:B------:R-:W-:-:S07]  /*3e30*/  IADD3 R6, PT, PT, -R3, RZ, RZ ;  /* 0x000000ff03067210 */ /* 0x000fce0007ffe1ff */
.L_x_86:
[----:B0-----:R-:W-:Y:S02]  /*3e40*/  MOV R28, RZ ;  /* 0x000000ff001c7202 */ /* 0x001fe40000000f00 */
[----:B------:R-:W-:Y:S01]  /*3e50*/  MOV R18, RZ ;  /* 0x000000ff00127202 */ /* 0x000fe20000000f00 */
[----:B------:R-:W-:Y:S06]  /*3e60*/  @!P0 BRA `(.L_x_82) ;  /* 0x0000000000f08947 */ /* 0x000fec0003800000 */
[----:B------:R-:W0:Y:S01]  /*3e70*/  LDC R10, c[0x0][0x3ac] ;  /* 0x0000eb00ff0a7b82 */ /* 0x000e220000000800 */
[----:B------:R-:W-:Y:S02]  /*3e80*/  MOV R28, RZ ;  /* 0x000000ff001c7202 */ /* 0x000fe40000000f00 */
[----:B------:R-:W-:Y:S02]  /*3e90*/  MOV R11, R2 ;  /* 0x00000002000b7202 */ /* 0x000fe40000000f00 */
[-C--:B------:R-:W-:Y:S02]  /*3ea0*/  MOV R9, R7.reuse ;  /* 0x0000000700097202 */ /* 0x080fe40000000f00 */
[----:B------:R-:W-:Y:S02]  /*3eb0*/  MOV R26, R6 ;  /* 0x00000006001a7202 */ /* 0x000fe40000000f00 */
[----:B0-----:R-:W-:Y:S01]  /*3ec0*/  IADD3 R23, PT, PT, R7, R10, RZ ;  /* 0x0000000a07177210 */ /* 0x001fe20007ffe0ff */
[C-C-:B------:R-:W-:Y:S01]  /*3ed0*/  IMAD R25, R10.reuse, 0x3, R7.reuse ;  /* 0x000000030a197824 */ /* 0x140fe200078e0207 */
[CC--:B------:R-:W-:Y:S01]  /*3ee0*/  LEA R8, R10.reuse, R7.reuse, 0x1 ;  /* 0x000000070a087211 */ /* 0x0c0fe200078e08ff */
[C-C-:B------:R-:W-:Y:S01]  /*3ef0*/  IMAD R29, R10.reuse, 0x5, R7.reuse ;  /* 0x000000050a1d7824 */ /* 0x140fe200078e0207 */
[C---:B------:R-:W-:Y:S01]  /*3f00*/  LEA R27, R10.reuse, R7, 0x2 ;  /* 0x000000070a1b7211 */ /* 0x040fe200078e10ff */
[----:B------:R-:W-:-:S02]  /*3f10*/  IMAD R22, R10, 0x6, R7 ;  /* 0x000000060a167824 */ /* 0x000fc400078e0207 */
[----:B------:R-:W-:-:S07]  /*3f20*/  IMAD R24, R10, 0x7, R7 ;  /* 0x000000070a187824 */ /* 0x000fce00078e0207 */
.L_x_83:
[----:B------:R-:W0:Y:S08]  /*3f30*/  LDC.64 R12, c[0x0][0x390] ;  /* 0x0000e400ff0c7b82 */ /* 0x000e300000000a00 */
[----:B------:R-:W1:Y:S01]  /*3f40*/  LDC.64 R14, c[0x0][0x3a0] ;  /* 0x0000e800ff0e7b82 */ /* 0x000e620000000a00 */
[----:B0-----:R-:W-:-:S06]  /*3f50*/  IMAD.WIDE.U32 R16, R9, 0x4, R12 ;  /* 0x0000000409107825 */ /* 0x001fcc00078e000c */
[----:B------:R-:W2:Y:S01]  /*3f60*/  LDG.E.CONSTANT R17, desc[UR6][R16.64] ;  /* 0x0000000610117981 */ /* 0x000ea2000c1e9900 */
[----:B------:R-:W-:-:S04]  /*3f70*/  IMAD.WIDE.U32 R18, R23, 0x4, R12 ;  /* 0x0000000417127825 */ /* 0x000fc800078e000c */
[----:B-1----:R-:W-:Y:S02]  /*3f80*/  IMAD.WIDE R14, R11, 0x4, R14 ;  /* 0x000000040b0e7825 */ /* 0x002fe400078e020e */
[----:B------:R-:W3:Y:S04]  /*3f90*/  LDG.E.CONSTANT R19, desc[UR6][R18.64] ;  /* 0x0000000612137981 */ /* 0x000ee8000c1e9900 */
[----:B------:R-:W2:Y:S04]  /*3fa0*/  LDG.E R21, desc[UR6][R14.64] ;  /* 0x000000060e157981 */ /* 0x000ea8000c1e1900 */
[----:B------:R-:W3:Y:S01]  /*3fb0*/  LDG.E R20, desc[UR6][R14.64+0x4] ;  /* 0x000004060e147981 */ /* 0x000ee2000c1e1900 */
[----:B--2---:R-:W-:Y:S01]  /*3fc0*/  FFMA R28, R21, R17, R28 ;  /* 0x00000011151c7223 */ /* 0x004fe2000000001c */
[----:B------:R-:W-:-:S04]  /*3fd0*/  IMAD.WIDE.U32 R16, R8, 0x4, R12 ;  /* 0x0000000408107825 */ /* 0x000fc800078e000c */
[----:B---3--:R-:W-:Y:S02]  /*3fe0*/  FFMA R28, R20, R19, R28 ;  /* 0x00000013141c7223 */ /* 0x008fe4000000001c */
[----:B------:R-:W2:Y:S01]  /*3ff0*/  LDG.E.CONSTANT R16, desc[UR6][R16.64] ;  /* 0x0000000610107981 */ /* 0x000ea2000c1e9900 */
[----:B------:R-:W-:-:S03]  /*4000*/  IMAD.WIDE.U32 R20, R25, 0x4, R12 ;  /* 0x0000000419147825 */ /* 0x000fc600078e000c */
[----:B------:R-:W3:Y:S04]  /*4010*/  LDG.E R19, desc[UR6][R14.64+0xc] ;  /* 0x00000c060e137981 */ /* 0x000ee8000c1e1900 */
[----:B------:R-:W3:Y:S04]  /*4020*/  LDG.E.CONSTANT R20, desc[UR6][R20.64] ;  /* 0x0000000614147981 */ /* 0x000ee8000c1e9900 */
[----:B------:R-:W2:Y:S02]  /*4030*/  LDG.E R17, desc[UR6][R14.64+0x8] ;  /* 0x000008060e117981 */ /* 0x000ea4000c1e1900 */
[----:B--2---:R-:W-:Y:S01]  /*4040*/  FFMA R28, R17, R16, R28 ;  /* 0x00000010111c7223 */ /* 0x004fe2000000001c */
[----:B------:R-:W-:-:S06]  /*4050*/  IMAD.WIDE.U32 R16, R27, 0x4, R12 ;  /* 0x000000041b107825 */ /* 0x000fcc00078e000c */
[----:B------:R-:W2:Y:S04]  /*4060*/  LDG.E.CONSTANT R16, desc[UR6][R16.64] ;  /* 0x0000000610107981 */ /* 0x000ea8000c1e9900 */
[----:B------:R-:W2:Y:S01]  /*4070*/  LDG.E R17, desc[UR6][R14.64+0x10] ;  /* 0x000010060e117981 */ /* 0x000ea2000c1e1900 */
[----:B---3--:R-:W-:Y:S01]  /*4080*/  FFMA R28, R19, R20, R28 ;  /* 0x00000014131c7223 */ /* 0x008fe2000000001c */
[----:B------:R-:W-:-:S04]  /*4090*/  IMAD.WIDE.U32 R18, R29, 0x4, R12 ;  /* 0x000000041d127825 */ /* 0x000fc800078e000c */
[--C-:B------:R-:W-:Y:S02]  /*40a0*/  IMAD.WIDE.U32 R20, R22, 0x4, R12.reuse ;  /* 0x0000000416147825 */ /* 0x100fe400078e000c */
[----:B------:R-:W3:Y:S02]  /*40b0*/  LDG.E.CONSTANT R18, desc[UR6][R18.64] ;  /* 0x0000000612127981 */ /* 0x000ee4000c1e9900 */
[----:B------:R-:W-:Y:S02]  /*40c0*/  IMAD.WIDE.U32 R12, R24, 0x4, R12 ;  /* 0x00000004180c7825 */ /* 0x000fe400078e000c */
[----:B------:R-:W4:Y:S04]  /*40d0*/  LDG.E.CONSTANT R20, desc[UR6][R20.64] ;  /* 0x0000000614147981 */ /* 0x000f28000c1e9900 */
[----:B------:R-:W5:Y:S04]  /*40e0*/  LDG.E.CONSTANT R13, desc[UR6][R12.64] ;  /* 0x000000060c0d7981 */ /* 0x000f68000c1e9900 */
[----:B------:R-:W3:Y:S01]  /*40f0*/  LDG.E R19, desc[UR6][R14.64+0x14] ;  /* 0x000014060e137981 */ /* 0x000ee2000c1e1900 */
[----:B--2---:R-:W-:-:S03]  /*4100*/  FFMA R28, R17, R16, R28 ;  /* 0x00000010111c7223 */ /* 0x004fc6000000001c */
[----:B------:R-:W4:Y:S04]  /*4110*/  LDG.E R17, desc[UR6][R14.64+0x18] ;  /* 0x000018060e117981 */ /* 0x000f28000c1e1900 */
[----:B------:R-:W5:Y:S01]  /*4120*/  LDG.E R16, desc[UR6][R14.64+0x1c] ;  /* 0x00001c060e107981 */ /* 0x000f62000c1e1900 */
[----:B------:R-:W-:-:S04]  /*4130*/  IADD3 R26, PT, PT, R26, 0x8, RZ ;  /* 0x000000081a1a7810 */ /* 0x000fc80007ffe0ff */
[----:B------:R-:W-:Y:S01]  /*4140*/  ISETP.NE.AND P1, PT, R26, RZ, PT ;  /* 0x000000ff1a00720c */ /* 0x000fe20003f25270 */
[----:B---3--:R-:W-:Y:S01]  /*4150*/  FFMA R28, R19, R18, R28 ;  /* 0x00000012131c7223 */ /* 0x008fe2000000001c */
[C---:B------:R-:W-:Y:S02]  /*4160*/  LEA R23, R10.reuse, R23, 0x3 ;  /* 0x000000170a177211 */ /* 0x040fe400078e18ff */
[C---:B------:R-:W-:Y:S02]  /*4170*/  LEA R8, R10.reuse, R8, 0x3 ;  /* 0x000000080a087211 */ /* 0x040fe400078e18ff */
[C---:B------:R-:W-:Y:S02]  /*4180*/  LEA R25, R10.reuse, R25, 0x3 ;  /* 0x000000190a197211 */ /* 0x040fe400078e18ff */
[C---:B------:R-:W-:Y:S02]  /*4190*/  LEA R27, R10.reuse, R27, 0x3 ;  /* 0x0000001b0a1b7211 */ /* 0x040fe400078e18ff */
[----:B------:R-:W-:-:S02]  /*41a0*/  LEA R29, R10, R29, 0x3 ;  /* 0x0000001d0a1d7211 */ /* 0x000fc400078e18ff */
[C---:B------:R-:W-:Y:S02]  /*41b0*/  LEA R22, R10.reuse, R22, 0x3 ;  /* 0x000000160a167211 */ /* 0x040fe400078e18ff */
[C---:B------:R-:W-:Y:S02]  /*41c0*/  LEA R24, R10.reuse, R24, 0x3 ;  /* 0x000000180a187211 */ /* 0x040fe400078e18ff */
[----:B------:R-:W-:Y:S02]  /*41d0*/  LEA R9, R10, R9, 0x3 ;  /* 0x000000090a097211 */ /* 0x000fe400078e18ff */
[----:B------:R-:W-:Y:S01]  /*41e0*/  IADD3 R11, PT, PT, R11, 0x8, RZ ;  /* 0x000000080b0b7810 */ /* 0x000fe20007ffe0ff */
[----:B----4-:R-:W-:-:S04]  /*41f0*/  FFMA R28, R17, R20, R28 ;  /* 0x00000014111c7223 */ /* 0x010fc8000000001c */
[----:B-----5:R-:W-:Y:S01]  /*4200*/  FFMA R28, R16, R13, R28 ;  /* 0x0000000d101c7223 */ /* 0x020fe2000000001c */
[----:B------:R-:W-:Y:S06]  /*4210*/  @P1 BRA `(.L_x_83) ;  /* 0xfffffffc00441947 */ /* 0x000fec000383ffff */
[----:B------:R-:W-:-:S07]  /*4220*/  MOV R18, R3 ;  /* 0x0000000300127202 */ /* 0x000fce0000000f00 */
.L_x_82:
[----:B------:R-:W-:-:S13]  /*4230*/  ISETP.NE.AND P1, PT, R4, RZ, PT ;  /* 0x000000ff0400720c */ /* 0x000fda0003f25270 */
[----:B------:R-:W-:Y:S05]  /*4240*/  @!P1 BRA `(.L_x_84) ;  /* 0x0000000000f09947 */ /* 0x000fea0003800000 */
[----:B------:R-:W-:Y:S02]  /*4250*/  IADD3 R8, PT, PT, R4, -0x1, RZ ;  /* 0xffffffff04087810 */ /* 0x000fe40007ffe0ff */
[----:B------:R-:W-:Y:S02]  /*4260*/  ISETP.NE.AND P2, PT, R5, RZ, PT ;  /* 0x000000ff0500720c */ /* 0x000fe40003f45270 */
[----:B------:R-:W-:-:S13]  /*4270*/  ISETP.GE.U32.AND P1, PT, R8, 0x3, PT ;  /* 0x000000030800780c */ /* 0x000fda0003f26070 */
[----:B------:R-:W-:Y:S05]  /*4280*/  @!P1 BRA `(.L_x_85) ;  /* 0x0000000000689947 */ /* 0x000fea0003800000 */
[----:B------:R-:W0:Y:S01]  /*4290*/  LDC R20, c[0x0][0x3ac] ;  /* 0x0000eb00ff147b82 */ /* 0x000e220000000800 */
[----:B------:R-:W-:-:S07]  /*42a0*/  IADD3 R13, PT, PT, R2, R18, RZ ;  /* 0x00000012020d7210 */ /* 0x000fce0007ffe0ff */
[----:B------:R-:W1:Y:S08]  /*42b0*/  LDC.64 R8, c[0x0][0x390] ;  /* 0x0000e400ff087b82 */ /* 0x000e700000000a00 */
[----:B------:R-:W2:Y:S01]  /*42c0*/  LDC.64 R10, c[0x0][0x3a0] ;  /* 0x0000e800ff0a7b82 */ /* 0x000ea20000000a00 */
[----:B0-----:R-:W-:-:S05]  /*42d0*/  IMAD R17, R18, R20, R7 ;  /* 0x0000001412117224 */ /* 0x001fca00078e0207 */
[C---:B------:R-:W-:Y:S01]  /*42e0*/  IADD3 R15, PT, PT, R17.reuse, R20, RZ ;  /* 0x00000014110f7210 */ /* 0x040fe20007ffe0ff */
[----:B-1----:R-:W-:-:S03]  /*42f0*/  IMAD.WIDE.U32 R16, R17, 0x4, R8 ;  /* 0x0000000411107825 */ /* 0x002fc600078e0008 */
[----:B------:R-:W-:-:S03]  /*4300*/  IADD3 R21, PT, PT, R15, R20, RZ ;  /* 0x000000140f157210 */ /* 0x000fc60007ffe0ff */
[----:B------:R-:W3:Y:S01]  /*4310*/  LDG.E.CONSTANT R17, desc[UR6][R16.64] ;  /* 0x0000000610117981 */ /* 0x000ee2000c1e9900 */
[----:B--2---:R-:W-:-:S04]  /*4320*/  IMAD.WIDE R10, R13, 0x4, R10 ;  /* 0x000000040d0a7825 */ /* 0x004fc800078e020a */
[--C-:B------:R-:W-:Y:S01]  /*4330*/  IMAD.WIDE.U32 R12, R15, 0x4, R8.reuse ;  /* 0x000000040f0c7825 */ /* 0x100fe200078e0008 */
[----:B------:R-:W3:Y:S03]  /*4340*/  LDG.E R19, desc[UR6][R10.64] ;  /* 0x000000060a137981 */ /* 0x000ee6000c1e1900 */
[C-C-:B------:R-:W-:Y:S01]  /*4350*/  IMAD.WIDE.U32 R14, R21.reuse, 0x4, R8.reuse ;  /* 0x00000004150e7825 */ /* 0x140fe200078e0008 */
[----:B------:R-:W-:Y:S01]  /*4360*/  IADD3 R21, PT, PT, R21, R20, RZ ;  /* 0x0000001415157210 */ /* 0x000fe20007ffe0ff */
[----:B------:R-:W2:Y:S04]  /*4370*/  LDG.E.CONSTANT R12, desc[UR6][R12.64] ;  /* 0x000000060c0c7981 */ /* 0x000ea8000c1e9900 */
[----:B------:R-:W2:Y:S01]  /*4380*/  LDG.E R20, desc[UR6][R10.64+0x4] ;  /* 0x000004060a147981 */ /* 0x000ea2000c1e1900 */
[----:B------:R-:W-:-:S03]  /*4390*/  IMAD.WIDE.U32 R8, R21, 0x4, R8 ;  /* 0x0000000415087825 */ /* 0x000fc600078e0008 */
[----:B------:R-:W4:Y:S04]  /*43a0*/  LDG.E.CONSTANT R14, desc[UR6][R14.64] ;  /* 0x000000060e0e7981 */ /* 0x000f28000c1e9900 */
[----:B------:R-:W4:Y:S04]  /*43b0*/  LDG.E R22, desc[UR6][R10.64+0x8] ;  /* 0x000008060a167981 */ /* 0x000f28000c1e1900 */
[----:B------:R-:W5:Y:S04]  /*43c0*/  LDG.E R24, desc[UR6][R10.64+0xc] ;  /* 0x00000c060a187981 */ /* 0x000f68000c1e1900 */
[----:B------:R-:W5:Y:S01]  /*43d0*/  LDG.E.CONSTANT R8, desc[UR6][R8.64] ;  /* 0x0000000608087981 */ /* 0x000f62000c1e9900 */
[----:B------:R-:W-:Y:S01]  /*43e0*/  IADD3 R18, PT, PT, R18, 0x4, RZ ;  /* 0x0000000412127810 */ /* 0x000fe20007ffe0ff */
[----:B---3--:R-:W-:-:S04]  /*43f0*/  FFMA R17, R19, R17, R28 ;  /* 0x0000001113117223 */ /* 0x008fc8000000001c */
[----:B--2---:R-:W-:-:S04]  /*4400*/  FFMA R17, R20, R12, R17 ;  /* 0x0000000c14117223 */ /* 0x004fc80000000011 */
[----:B----4-:R-:W-:-:S04]  /*4410*/  FFMA R17, R22, R14, R17 ;  /* 0x0000000e16117223 */ /* 0x010fc80000000011 */
[----:B-----5:R-:W-:-:S07]  /*4420*/  FFMA R28, R24, R8, R17 ;  /* 0x00000008181c7223 */ /* 0x020fce0000000011 */
.L_x_85:
[----:B------:R-:W-:Y:S05]  /*4430*/  @!P2 BRA `(.L_x_84) ;  /* 0x000000000074a947 */ /* 0x000fea0003800000 */
[----:B------:R-:W0:Y:S01]  /*4440*/  LDC R8, c[0x0][0x3a8] ;  /* 0x0000ea00ff087b82 */ /* 0x000e220000000800 */
[----:B------:R-:W-:-:S13]  /*4450*/  ISETP.NE.AND P2, PT, R5, 0x1, PT ;  /* 0x000000010500780c */ /* 0x000fda0003f45270 */
[----:B------:R-:W1:Y:S01]  /*4460*/  @P2 LDC R14, c[0x0][0x3ac] ;  /* 0x0000eb00ff0e2b82 */ /* 0x000e620000000800 */
[----:B------:R-:W-:-:S07]  /*4470*/  @P2 IADD3 R21, PT, PT, R2, R18, RZ ;  /* 0x0000001202152210 */ /* 0x000fce0007ffe0ff */
[----:B------:R-:W2:Y:S01]  /*4480*/  @P2 LDC.64 R16, c[0x0][0x3a0] ;  /* 0x0000e800ff102b82 */ /* 0x000ea20000000a00 */
[----:B0-----:R-:W-:-:S07]  /*4490*/  LOP3.LUT P1, RZ, R8, 0x1, RZ, 0xc0, !PT ;  /* 0x0000000108ff7812 */ /* 0x001fce000782c0ff */
[----:B------:R-:W0:Y:S08]  /*44a0*/  @P2 LDC.64 R8, c[0x0][0x390] ;  /* 0x0000e400ff082b82 */ /* 0x000e300000000a00 */
[----:B------:R-:W3:Y:S01]  /*44b0*/  @P1 LDC R19, c[0x0][0x3ac] ;  /* 0x0000eb00ff131b82 */ /* 0x000ee20000000800 */
[C---:B-1----:R-:W-:Y:S01]  /*44c0*/  @P2 IMAD R15, R18.reuse, R14, R7 ;  /* 0x0000000e120f2224 */ /* 0x042fe200078e0207 */
[----:B------:R-:W-:-:S04]  /*44d0*/  @P2 IADD3 R18, PT, PT, R18, 0x2, RZ ;  /* 0x0000000212122810 */ /* 0x000fc80007ffe0ff */
[----:B------:R-:W-:Y:S02]  /*44e0*/  @P2 IADD3 R23, PT, PT, R15, R14, RZ ;  /* 0x0000000e0f172210 */ /* 0x000fe40007ffe0ff */
[----:B------:R-:W1:Y:S01]  /*44f0*/  @P1 LDC.64 R10, c[0x0][0x3a0] ;  /* 0x0000e800ff0a1b82 */ /* 0x000e620000000a00 */
[----:B--2---:R-:W-:Y:S01]  /*4500*/  @P2 IMAD.WIDE R16, R21, 0x4, R16 ;  /* 0x0000000415102825 */ /* 0x004fe200078e0210 */
[----:B------:R-:W-:-:S06]  /*4510*/  @P1 IADD3 R21, PT, PT, R2, R18, RZ ;  /* 0x0000001202151210 */ /* 0x000fcc0007ffe0ff */
[----:B------:R-:W2:Y:S01]  /*4520*/  @P1 LDC.64 R12, c[0x0][0x390] ;  /* 0x0000e400ff0c1b82 */ /* 0x000ea20000000a00 */
[----:B0-----:R-:W-:-:S04]  /*4530*/  @P2 IMAD.WIDE.U32 R14, R15, 0x4, R8 ;  /* 0x000000040f0e2825 */ /* 0x001fc800078e0008 */
[----:B------:R-:W-:Y:S02]  /*4540*/  @P2 IMAD.WIDE.U32 R8, R23, 0x4, R8 ;  /* 0x0000000417082825 */ /* 0x000fe400078e0008 */
[----:B------:R-:W4:Y:S02]  /*4550*/  @P2 LDG.E.CONSTANT R15, desc[UR6][R14.64] ;  /* 0x000000060e0f2981 */ /* 0x000f24000c1e9900 */
[----:B---3--:R-:W-:Y:S02]  /*4560*/  @P1 IMAD R19, R18, R19, R7 ;  /* 0x0000001312131224 */ /* 0x008fe400078e0207 */
[----:B------:R-:W4:Y:S04]  /*4570*/  @P2 LDG.E R23, desc[UR6][R16.64] ;  /* 0x0000000610172981 */ /* 0x000f28000c1e1900 */
[----:B------:R-:W3:Y:S01]  /*4580*/  @P2 LDG.E.CONSTANT R8, desc[UR6][R8.64] ;  /* 0x0000000608082981 */ /* 0x000ee2000c1e9900 */
[----:B-1----:R-:W-:-:S03]  /*4590*/  @P1 IMAD.WIDE R10, R21, 0x4, R10 ;  /* 0x00000004150a1825 */ /* 0x002fc600078e020a */
[----:B------:R-:W3:Y:S04]  /*45a0*/  @P2 LDG.E R18, desc[UR6][R16.64+0x4] ;  /* 0x0000040610122981 */ /* 0x000ee8000c1e1900 */
[----:B------:R-:W5:Y:S01]  /*45b0*/  @P1 LDG.E R11, desc[UR6][R10.64] ;  /* 0x000000060a0b1981 */ /* 0x000f62000c1e1900 */
[----:B--2---:R-:W-:-:S06]  /*45c0*/  @P1 IMAD.WIDE.U32 R12, R19, 0x4, R12 ;  /* 0x00000004130c1825 */ /* 0x004fcc00078e000c */
[----:B------:R-:W5:Y:S01]  /*45d0*/  @P1 LDG.E.CONSTANT R12, desc[UR6][R12.64] ;  /* 0x000000060c0c1981 */ /* 0x000f62000c1e9900 */
[----:B----4-:R-:W-:-:S04]  /*45e0*/  @P2 FFMA R23, R23, R15, R28 ;  /* 0x0000000f17172223 */ /* 0x010fc8000000001c */
[----:B---3--:R-:W-:-:S04]  /*45f0*/  @P2 FFMA R28, R18, R8, R23 ;  /* 0x00000008121c2223 */ /* 0x008fc80000000017 */
[----:B-----5:R-:W-:-:S07]  /*4600*/  @P1 FFMA R28, R11, R12, R28 ;  /* 0x0000000c0b1c1223 */ /* 0x020fce000000001c */
.L_x_84:
[----:B------:R-:W0:Y:S01]  /*4610*/  LDCU UR4, c[0x0][0x3ac] ;  /* 0x00007580ff0477ac */ /* 0x000e220008000800 */
[----:B------:R-:W1:Y:S01]  /*4620*/  LDC.64 R8, c[0x0][0x398] ;  /* 0x0000e600ff087b82 */ /* 0x000e620000000a00 */
[----:B0-----:R-:W-:Y:S01]  /*4630*/  IMAD R11, R0, UR4, R7 ;  /* 0x00000004000b7c24 */ /* 0x001fe2000f8e0207 */
[----:B------:R-:W-:-:S04]  /*4640*/  IADD3 R7, PT, PT, R7, 0x1, RZ ;  /* 0x0000000107077810 */ /* 0x000fc80007ffe0ff */
[----:B------:R-:W-:Y:S01]  /*4650*/  ISETP.NE.AND P1, PT, R7, UR4, PT ;  /* 0x0000000407007c0c */ /* 0x000fe2000bf25270 */
[----:B-1----:R-:W-:-:S05]  /*4660*/  IMAD.WIDE R8, R11, 0x4, R8 ;  /* 0x000000040b087825 */ /* 0x002fca00078e0208 */
[----:B------:R0:W-:Y:S07]  /*4670*/  STG.E desc[UR6][R8.64], R28 ;  /* 0x0000001c08007986 */ /* 0x0001ee000c101906 */
[----:B------:R-:W-:Y:S05]  /*4680*/  @!P1 EXIT ;  /* 0x000000000000994d */ /* 0x000fea0003800000 */
[----:B------:R-:W-:Y:S05]  /*4690*/  BRA `(.L_x_86) ;  /* 0xfffffff400e87947 */ /* 0x000fea000383ffff */
.L_x_81:
[C---:B------:R-:W-:Y:S01]  /*46a0*/  IADD3 R2, PT, PT, R9.reuse, -0x1, RZ ;  /* 0xffffffff09027810 */ /* 0x040fe20007ffe0ff */
[----:B------:R-:W-:Y:S01]  /*46b0*/  HFMA2 R7, -RZ, RZ, 0, 0 ;  /* 0x00000000ff077431 */ /* 0x000fe200000001ff */
[----:B------:R-:W-:Y:S02]  /*46c0*/  LOP3.LUT R6, R9, 0x7, RZ, 0xc0, !PT ;  /* 0x0000000709067812 */ /* 0x000fe400078ec0ff */
[----:B------:R-:W-:Y:S02]  /*46d0*/  ISETP.GE.U32.AND P0, PT, R2, 0x7, PT ;  /* 0x000000070200780c */ /* 0x000fe40003f06070 */
[----:B------:R-:W-:-:S11]  /*46e0*/  ISETP.NE.AND P1, PT, R6, RZ, PT ;  /* 0x000000ff0600720c */ /* 0x000fd60003f25270 */
[----:B------:R-:W-:Y:S05]  /*46f0*/  @!P0 BRA `(.L_x_87) ;  /* 0x0000000000408947 */ /* 0x000fea0003800000 */
[----:B------:R-:W0:Y:S01]  /*4700*/  LDC.64 R4, c[0x0][0x398] ;  /* 0x0000e600ff047b82 */ /* 0x000e220000000a00 */
[----:B------:R-:W-:Y:S01]  /*4710*/  LOP3.LUT R7, R9, 0x7ffffff8, RZ, 0xc0, !PT ;  /* 0x7ffffff809077812 */ /* 0x000fe200078ec0ff */
[----:B------:R-:W-:-:S06]  /*4720*/  UMOV UR4, URZ ;  /* 0x000000ff00047c82 */ /* 0x000fcc0008000000 */
.L_x_88:
[----:B-1----:R-:W-:Y:S01]  /*4730*/  IMAD R3, R0, R9, UR4 ;  /* 0x0000000400037e24 */ /* 0x002fe2000f8e0209 */
[----:B------:R-:W-:-:S03]  /*4740*/  UIADD3 UR4, UPT, UPT, UR4, 0x8, URZ ;  /* 0x0000000804047890 */ /* 0x000fc6000fffe0ff */
[----:B0-----:R-:W-:-:S03]  /*4750*/  IMAD.WIDE R2, R3, 0x4, R4 ;  /* 0x0000000403027825 */ /* 0x001fc600078e0204 */
[----:B------:R-:W-:Y:S02]  /*4760*/  ISETP.NE.AND P0, PT, R7, UR4, PT ;  /* 0x0000000407007c0c */ /* 0x000fe4000bf05270 */
[----:B------:R1:W-:Y:S04]  /*4770*/  STG.E desc[UR6][R2.64], RZ ;  /* 0x000000ff02007986 */ /* 0x0003e8000c101906 */
[----:B------:R1:W-:Y:S04]  /*4780*/  STG.E desc[UR6][R2.64+0x4], RZ ;  /* 0x000004ff02007986 */ /* 0x0003e8000c101906 */
[----:B------:R1:W-:Y:S04]  /*4790*/  STG.E desc[UR6][R2.64+0x8], RZ ;  /* 0x000008ff02007986 */ /* 0x0003e8000c101906 */
[----:B------:R1:W-:Y:S04]  /*47a0*/  STG.E desc[UR6][R2.64+0xc], RZ ;  /* 0x00000cff02007986 */ /* 0x0003e8000c101906 */
[----:B------:R1:W-:Y:S04]  /*47b0*/  STG.E desc[UR6][R2.64+0x10], RZ ;  /* 0x000010ff02007986 */ /* 0x0003e8000c101906 */
[----:B------:R1:W-:Y:S04]  /*47c0*/  STG.E desc[UR6][R2.64+0x14], RZ ;  /* 0x000014ff02007986 */ /* 0x0003e8000c101906 */
[----:B------:R1:W-:Y:S04]  /*47d0*/  STG.E desc[UR6][R2.64+0x18], RZ ;  /* 0x000018ff02007986 */ /* 0x0003e8000c101906 */
[----:B------:R1:W-:Y:S01]  /*47e0*/  STG.E desc[UR6][R2.64+0x1c], RZ ;  /* 0x00001cff02007986 */ /* 0x0003e2000c101906 */
[----:B------:R-:W-:Y:S05]  /*47f0*/  @P0 BRA `(.L_x_88) ;  /* 0xfffffffc00cc0947 */ /* 0x000fea000383ffff */
.L_x_87:
[----:B------:R-:W-:Y:S05]  /*4800*/  @!P1 EXIT ;  /* 0x000000000000994d */ /* 0x000fea0003800000 */
[----:B------:R-:W-:Y:S02]  /*4810*/  ISETP.GE.U32.AND P0, PT, R6, 0x4, PT ;  /* 0x000000040600780c */ /* 0x000fe40003f06070 */
[----:B------:R-:W-:-:S04]  /*4820*/  LOP3.LUT R4, R9, 0x3, RZ, 0xc0, !PT ;  /* 0x0000000309047812 */ /* 0x000fc800078ec0ff */
[----:B------:R-:W-:-:S07]  /*4830*/  ISETP.NE.AND P1, PT, R4, RZ, PT ;  /* 0x000000ff0400720c */ /* 0x000fce0003f25270 */
[----:B------:R-:W-:Y:S06]  /*4840*/  @!P0 BRA `(.L_x_89) ;  /* 0x0000000000208947 */ /* 0x000fec0003800000 */
[----:B-1----:R-:W0:Y:S01]  /*4850*/  LDC.64 R2, c[0x0][0x398] ;  /* 0x0000e600ff027b82 */ /* 0x002e220000000a00 */
[----:B------:R-:W-:Y:S01]  /*4860*/  IMAD R5, R0, R9, R7 ;  /* 0x0000000900057224 */ /* 0x000fe200078e0207 */
[----:B------:R-:W-:-:S03]  /*4870*/  IADD3 R7, PT, PT, R7, 0x4, RZ ;  /* 0x0000000407077810 */ /* 0x000fc60007ffe0ff */
[----:B0-----:R-:W-:-:S05]  /*4880*/  IMAD.WIDE R2, R5, 0x4, R2 ;  /* 0x0000000405027825 */ /* 0x001fca00078e0202 */
[----:B------:R0:W-:Y:S04]  /*4890*/  STG.E desc[UR6][R2.64], RZ ;  /* 0x000000ff02007986 */ /* 0x0001e8000c101906 */
[----:B------:R0:W-:Y:S04]  /*48a0*/  STG.E desc[UR6][R2.64+0x4], RZ ;  /* 0x000004ff02007986 */ /* 0x0001e8000c101906 */
[----:B------:R0:W-:Y:S04]  /*48b0*/  STG.E desc[UR6][R2.64+0x8], RZ ;  /* 0x000008ff02007986 */ /* 0x0001e8000c101906 */
[----:B------:R0:W-:Y:S02]  /*48c0*/  STG.E desc[UR6][R2.64+0xc], RZ ;  /* 0x00000cff02007986 */ /* 0x0001e4000c101906 */
.L_x_89:
[----:B------:R-:W-:Y:S05]  /*48d0*/  @!P1 EXIT ;  /* 0x000000000000994d */ /* 0x000fea0003800000 */
[----:B------:R-:W-:Y:S02]  /*48e0*/  ISETP.NE.AND P1, PT, R4, 0x1, PT ;  /* 0x000000010400780c */ /* 0x000fe40003f25270 */
[----:B------:R-:W-:-:S04]  /*48f0*/  LOP3.LUT R4, R9, 0x1, RZ, 0xc0, !PT ;  /* 0x0000000109047812 */ /* 0x000fc800078ec0ff */
[----:B------:R-:W-:-:S07]  /*4900*/  ISETP.NE.U32.AND P0, PT, R4, 0x1, PT ;  /* 0x000000010400780c */ /* 0x000fce0003f05070 */
[----:B01----:R-:W0:Y:S01]  /*4910*/  @P1 LDC.64 R2, c[0x0][0x398] ;  /* 0x0000e600ff021b82 */ /* 0x003e220000000a00 */
[----:B------:R-:W-:-:S04]  /*4920*/  @P1 IMAD R5, R0, R9, R7 ;  /* 0x0000000900051224 */ /* 0x000fc800078e0207 */
[----:B0-----:R-:W-:-:S05]  /*4930*/  @P1 IMAD.WIDE R2, R5, 0x4, R2 ;  /* 0x0000000405021825 */ /* 0x001fca00078e0202 */
[----:B------:R0:W-:Y:S04]  /*4940*/  @P1 STG.E desc[UR6][R2.64], RZ ;  /* 0x000000ff02001986 */ /* 0x0001e8000c101906 */
[----:B------:R0:W-:Y:S01]  /*4950*/  @P1 STG.E desc[UR6][R2.64+0x4], RZ ;  /* 0x000004ff02001986 */ /* 0x0001e2000c101906 */
[----:B------:R-:W-:Y:S05]  /*4960*/  @P0 EXIT ;  /* 0x000000000000094d */ /* 0x000fea0003800000 */
[----:B0-----:R-:W0:Y:S01]  /*4970*/  LDC.64 R2, c[0x0][0x398] ;  /* 0x0000e600ff027b82 */ /* 0x001e220000000a00 */
[----:B------:R-:W-:-:S05]  /*4980*/  @P1 IADD3 R7, PT, PT, R7, 0x2, RZ ;  /* 0x0000000207071810 */ /* 0x000fca0007ffe0ff */
[----:B------:R-:W-:-:S04]  /*4990*/  IMAD R7, R0, R9, R7 ;  /* 0x0000000900077224 */ /* 0x000fc800078e0207 */
[----:B0-----:R-:W-:-:S05]  /*49a0*/  IMAD.WIDE R2, R7, 0x4, R2 ;  /* 0x0000000407027825 */ /* 0x001fca00078e0202 */
[----:B------:R-:W-:Y:S01]  /*49b0*/  STG.E desc[UR6][R2.64], RZ ;  /* 0x000000ff02007986 */ /* 0x000fe2000c101906 */
[----:B------:R-:W-:Y:S05]  /*49c0*/  EXIT ;  /* 0x000000000000794d */ /* 0x000fea0003800000 */
        .weak           $__internal_0_$__cuda_sm3x_div_rn_noftz_f32_slowpath
        .type           $__internal_0_$__cuda_sm3x_div_rn_noftz_f32_slowpath,@function
        .size           $__internal_0_$__cuda_sm3x_div_rn_noftz_f32_slowpath,(.L_x_275 - $__internal_0_$__cuda_sm3x_div_rn_noftz_f32_slowpath)
$__internal_0_$__cuda_sm3x_div_rn_noftz_f32_slowpath:
[----:B------:R-:W-:Y:S01]  /*49d0*/  SHF.R.U32.HI R11, RZ, 0x17, R3 ;  /* 0x00000017ff0b7819 */ /* 0x000fe20000011603 */
[----:B------:R-:W-:Y:S01]  /*49e0*/  BSSY.RECONVERGENT B0, `(.L_x_90) ;  /* 0x0000063000007945 */ /* 0x000fe20003800200 */
[----:B------:R-:W-:Y:S02]  /*49f0*/  SHF.R.U32.HI R14, RZ, 0x17, R2 ;  /* 0x00000017ff0e7819 */ /* 0x000fe40000011602 */
[----:B------:R-:W-:Y:S02]  /*4a00*/  LOP3.LUT R11, R11, 0xff, RZ, 0xc0, !PT ;  /* 0x000000ff0b0b7812 */ /* 0x000fe400078ec0ff */
[----:B------:R-:W-:Y:S02]  /*4a10*/  LOP3.LUT R14, R14, 0xff, RZ, 0xc0, !PT ;  /* 0x000000ff0e0e7812 */ /* 0x000fe400078ec0ff */
[----:B------:R-:W-:Y:S02]  /*4a20*/  IADD3 R17, PT, PT, R11, -0x1, RZ ;  /* 0xffffffff0b117810 */ /* 0x000fe40007ffe0ff */
[----:B------:R-:W-:-:S02]  /*4a30*/  IADD3 R16, PT, PT, R14, -0x1, RZ ;  /* 0xffffffff0e107810 */ /* 0x000fc40007ffe0ff */
[----:B------:R-:W-:Y:S02]  /*4a40*/  ISETP.GT.U32.AND P0, PT, R17, 0xfd, PT ;  /* 0x000000fd1100780c */ /* 0x000fe40003f04070 */
[----:B------:R-:W-:Y:S02]  /*4a50*/  MOV R15, R3 ;  /* 0x00000003000f7202 */ /* 0x000fe40000000f00 */
[----:B------:R-:W-:-:S13]  /*4a60*/  ISETP.GT.U32.OR P0, PT, R16, 0xfd, P0 ;  /* 0x000000fd1000780c */ /* 0x000fda0000704470 */
[----:B------:R-:W-:Y:S01]  /*4a70*/  @!P0 MOV R10, RZ ;  /* 0x000000ff000a8202 */ /* 0x000fe20000000f00 */
[----:B------:R-:W-:Y:S06]  /*4a80*/  @!P0 BRA `(.L_x_91) ;  /* 0x00000000005c8947 */ /* 0x000fec0003800000 */
[----:B------:R-:W-:Y:S02]  /*4a90*/  FSETP.GTU.FTZ.AND P0, PT, |R2|, +INF , PT ;  /* 0x7f8000000200780b */ /* 0x000fe40003f1c200 */
[----:B------:R-:W-:-:S04]  /*4aa0*/  FSETP.GTU.FTZ.AND P1, PT, |R3|, +INF , PT ;  /* 0x7f8000000300780b */ /* 0x000fc80003f3c200 */
[----:B------:R-:W-:-:S13]  /*4ab0*/  PLOP3.LUT P0, PT, P0, P1, PT, 0xf8, 0x8f ;  /* 0x00000000008f781c */ /* 0x000fda0000703f70 */
[----:B------:R-:W-:Y:S05]  /*4ac0*/  @P0 BRA `(.L_x_92) ;  /* 0x00000004004c0947 */ /* 0x000fea0003800000 */
[----:B------:R-:W-:-:S13]  /*4ad0*/  LOP3.LUT P0, RZ, R15, 0x7fffffff, R2, 0xc8, !PT ;  /* 0x7fffffff0fff7812 */ /* 0x000fda000780c802 */
[----:B------:R-:W-:Y:S05]  /*4ae0*/  @!P0 BRA `(.L_x_93) ;  /* 0x00000004003c8947 */ /* 0x000fea0003800000 */
[C---:B------:R-:W-:Y:S02]  /*4af0*/  FSETP.NEU.FTZ.AND P1, PT, |R2|.reuse, +INF , PT ;  /* 0x7f8000000200780b */ /* 0x040fe40003f3d200 */
[----:B------:R-:W-:Y:S02]  /*4b00*/  FSETP.NEU.FTZ.AND P2, PT, |R3|, +INF , PT ;  /* 0x7f8000000300780b */ /* 0x000fe40003f5d200 */
[----:B------:R-:W-:-:S11]  /*4b10*/  FSETP.NEU.FTZ.AND P0, PT, |R2|, +INF , PT ;  /* 0x7f8000000200780b */ /* 0x000fd60003f1d200 */
[----:B------:R-:W-:Y:S05]  /*4b20*/  @!P2 BRA !P1, `(.L_x_93) ;  /* 0x00000004002ca947 */ /* 0x000fea0004800000 */
[----:B------:R-:W-:-:S04]  /*4b30*/  LOP3.LUT P1, RZ, R2, 0x7fffffff, RZ, 0xc0, !PT ;  /* 0x7fffffff02ff7812 */ /* 0x000fc8000782c0ff */
[----:B------:R-:W-:-:S13]  /*4b40*/  PLOP3.LUT P1, PT, P2, P1, PT, 0x2f, 0xf2 ;  /* 0x0000000000f2781c */ /* 0x000fda0001722577 */
[----:B------:R-:W-:Y:S05]  /*4b50*/  @P1 BRA `(.L_x_94) ;  /* 0x0000000400181947 */ /* 0x000fea0003800000 */
[----:B------:R-:W-:-:S04]  /*4b60*/  LOP3.LUT P1, RZ, R15, 0x7fffffff, RZ, 0xc0, !PT ;  /* 0x7fffffff0fff7812 */ /* 0x000fc8000782c0ff */
[----:B------:R-:W-:-:S13]  /*4b70*/  PLOP3.LUT P0, PT, P0, P1, PT, 0x2f, 0xf2 ;  /* 0x0000000000f2781c */ /* 0x000fda0000702577 */
[----:B------:R-:W-:Y:S05]  /*4b80*/  @P0 BRA `(.L_x_95) ;  /* 0x0000000400000947 */ /* 0x000fea0003800000 */
[----:B------:R-:W-:Y:S02]  /*4b90*/  ISETP.GE.AND P0, PT, R16, RZ, PT ;  /* 0x000000ff1000720c */ /* 0x000fe40003f06270 */
[----:B------:R-:W-:-:S11]  /*4ba0*/  ISETP.GE.AND P1, PT, R17, RZ, PT ;  /* 0x000000ff1100720c */ /* 0x000fd60003f26270 */
[----:B------:R-:W-:Y:S01]  /*4bb0*/  @P0 MOV R10, RZ ;  /* 0x000000ff000a0202 */ /* 0x000fe20000000f00 */
[----:B------:R-:W-:Y:S01]  /*4bc0*/  @!P0 FFMA R2, R2, 1.84467440737095516160e+19, RZ ;  /* 0x5f80000002028823 */ /* 0x000fe200000000ff */
[----:B------:R-:W-:Y:S01]  /*4bd0*/  @!P0 MOV R10, 0xffffffc0 ;  /* 0xffffffc0000a8802 */ /* 0x000fe20000000f00 */
[----:B------:R-:W-:-:S03]  /*4be0*/  @!P1 FFMA R15, R3, 1.84467440737095516160e+19, RZ ;  /* 0x5f800000030f9823 */ /* 0x000fc600000000ff */
[----:B------:R-:W-:-:S07]  /*4bf0*/  @!P1 IADD3 R10, PT, PT, R10, 0x40, RZ ;  /* 0x000000400a0a9810 */ /* 0x000fce0007ffe0ff */
.L_x_91:
[----:B------:R-:W-:Y:S01]  /*4c00*/  LEA R16, R11, 0xc0800000, 0x17 ;  /* 0xc08000000b107811 */ /* 0x000fe200078eb8ff */
[----:B------:R-:W-:Y:S01]  /*4c10*/  BSSY.RECONVERGENT B1, `(.L_x_96) ;  /* 0x0000036000017945 */ /* 0x000fe20003800200 */
[----:B------:R-:W-:Y:S02]  /*4c20*/  IADD3 R14, PT, PT, R14, -0x7f, RZ ;  /* 0xffffff810e0e7810 */ /* 0x000fe40007ffe0ff */
[----:B------:R-:W-:-:S03]  /*4c30*/  IADD3 R18, PT, PT, -R16, R15, RZ ;  /* 0x0000000f10127210 */ /* 0x000fc60007ffe1ff */
[----:B------:R-:W-:Y:S01]  /*4c40*/  IMAD R2, R14, -0x800000, R2 ;  /* 0xff8000000e027824 */ /* 0x000fe200078e0202 */
[----:B------:R-:W0:Y:S01]  /*4c50*/  MUFU.RCP R16, R18 ;  /* 0x0000001200107308 */ /* 0x000e220000001000 */
[----:B------:R-:W-:-:S04]  /*4c60*/  FADD.FTZ R17, -R18, -RZ ;  /* 0x800000ff12117221 */ /* 0x000fc80000010100 */
[----:B0-----:R-:W-:-:S04]  /*4c70*/  FFMA R15, R16, R17, 1 ;  /* 0x3f800000100f7423 */ /* 0x001fc80000000011 */
[----:B------:R-:W-:-:S04]  /*4c80*/  FFMA R15, R16, R15, R16 ;  /* 0x0000000f100f7223 */ /* 0x000fc80000000010 */
[----:B------:R-:W-:-:S04]  /*4c90*/  FFMA R16, R2, R15, RZ ;  /* 0x0000000f02107223 */ /* 0x000fc800000000ff */
[----:B------:R-:W-:-:S04]  /*4ca0*/  FFMA R19, R17, R16, R2 ;  /* 0x0000001011137223 */ /* 0x000fc80000000002 */
[----:B------:R-:W-:Y:S01]  /*4cb0*/  FFMA R16, R15, R19, R16 ;  /* 0x000000130f107223 */ /* 0x000fe20000000010 */
[----:B------:R-:W-:-:S03]  /*4cc0*/  IADD3 R19, PT, PT, R14, 0x7f, -R11 ;  /* 0x0000007f0e137810 */ /* 0x000fc60007ffe80b */
[----:B------:R-:W-:Y:S01]  /*4cd0*/  FFMA R17, R17, R16, R2 ;  /* 0x0000001011117223 */ /* 0x000fe20000000002 */
[----:B------:R-:W-:-:S03]  /*4ce0*/  IADD3 R19, PT, PT, R19, R10, RZ ;  /* 0x0000000a13137210 */ /* 0x000fc60007ffe0ff */
[----:B------:R-:W-:-:S05]  /*4cf0*/  FFMA R2, R15, R17, R16 ;  /* 0x000000110f027223 */ /* 0x000fca0000000010 */
[----:B------:R-:W-:-:S04]  /*4d00*/  SHF.R.U32.HI R11, RZ, 0x17, R2 ;  /* 0x00000017ff0b7819 */ /* 0x000fc80000011602 */
[----:B------:R-:W-:-:S04]  /*4d10*/  LOP3.LUT R11, R11, 0xff, RZ, 0xc0, !PT ;  /* 0x000000ff0b0b7812 */ /* 0x000fc800078ec0ff */
[----:B------:R-:W-:-:S04]  /*4d20*/  IADD3 R11, PT, PT, R11, R19, RZ ;  /* 0x000000130b0b7210 */ /* 0x000fc80007ffe0ff */
[----:B------:R-:W-:-:S04]  /*4d30*/  IADD3 R10, PT, PT, R11, -0x1, RZ ;  /* 0xffffffff0b0a7810 */ /* 0x000fc80007ffe0ff */
[----:B------:R-:W-:-:S13]  /*4d40*/  ISETP.GE.U32.AND P0, PT, R10, 0xfe, PT ;  /* 0x000000fe0a00780c */ /* 0x000fda0003f06070 */
[----:B------:R-:W-:Y:S05]  /*4d50*/  @!P0 BRA `(.L_x_97) ;  /* 0x0000000000808947 */ /* 0x000fea0003800000 */
[----:B------:R-:W-:-:S13]  /*4d60*/  ISETP.GT.AND P0, PT, R11, 0xfe, PT ;  /* 0x000000fe0b00780c */ /* 0x000fda0003f04270 */
[----:B------:R-:W-:Y:S05]  /*4d70*/  @P0 BRA `(.L_x_98) ;  /* 0x00000000006c0947 */ /* 0x000fea0003800000 */
[----:B------:R-:W-:-:S13]  /*4d80*/  ISETP.GE.AND P0, PT, R11, 0x1, PT ;  /* 0x000000010b00780c */ /* 0x000fda0003f06270 */
[----:B------:R-:W-:Y:S05]  /*4d90*/  @P0 BRA `(.L_x_99) ;  /* 0x0000000000740947 */ /* 0x000fea0003800000 */
[----:B------:R-:W-:Y:S02]  /*4da0*/  ISETP.GE.AND P0, PT, R11, -0x18, PT ;  /* 0xffffffe80b00780c */ /* 0x000fe40003f06270 */
[----:B------:R-:W-:-:S11]  /*4db0*/  LOP3.LUT R2, R2, 0x80000000, RZ, 0xc0, !PT ;  /* 0x8000000002027812 */ /* 0x000fd600078ec0ff */
[----:B------:R-:W-:Y:S05]  /*4dc0*/  @!P0 BRA `(.L_x_99) ;  /* 0x0000000000688947 */ /* 0x000fea0003800000 */
[-CC-:B------:R-:W-:Y:S01]  /*4dd0*/  FFMA.RZ R10, R15, R17.reuse, R16.reuse ;  /* 0x000000110f0a7223 */ /* 0x180fe2000000c010 */
[C---:B------:R-:W-:Y:S02]  /*4de0*/  ISETP.NE.AND P2, PT, R11.reuse, RZ, PT ;  /* 0x000000ff0b00720c */ /* 0x040fe40003f45270 */
[----:B------:R-:W-:Y:S02]  /*4df0*/  ISETP.NE.AND P1, PT, R11, RZ, PT ;  /* 0x000000ff0b00720c */ /* 0x000fe40003f25270 */
[----:B------:R-:W-:Y:S01]  /*4e00*/  LOP3.LUT R14, R10, 0x7fffff, RZ, 0xc0, !PT ;  /* 0x007fffff0a0e7812 */ /* 0x000fe200078ec0ff */
[CCC-:B------:R-:W-:Y:S01]  /*4e10*/  FFMA.RP R10, R15.reuse, R17.reuse, R16.reuse ;  /* 0x000000110f0a7223 */ /* 0x1c0fe20000008010 */
[----:B------:R-:W-:Y:S01]  /*4e20*/  FFMA.RM R15, R15, R17, R16 ;  /* 0x000000110f0f7223 */ /* 0x000fe20000004010 */
[----:B------:R-:W-:Y:S02]  /*4e30*/  IADD3 R17, PT, PT, R11, 0x20, RZ ;  /* 0x000000200b117810 */ /* 0x000fe40007ffe0ff */
[----:B------:R-:W-:-:S02]  /*4e40*/  LOP3.LUT R14, R14, 0x800000, RZ, 0xfc, !PT ;  /* 0x008000000e0e7812 */ /* 0x000fc400078efcff */
[----:B------:R-:W-:Y:S02]  /*4e50*/  IADD3 R11, PT, PT, -R11, RZ, RZ ;  /* 0x000000ff0b0b7210 */ /* 0x000fe40007ffe1ff */
[----:B------:R-:W-:Y:S02]  /*4e60*/  SHF.L.U32 R17, R14, R17, RZ ;  /* 0x000000110e117219 */ /* 0x000fe400000006ff */
[----:B------:R-:W-:Y:S02]  /*4e70*/  FSETP.NEU.FTZ.AND P0, PT, R10, R15, PT ;  /* 0x0000000f0a00720b */ /* 0x000fe40003f1d000 */
[----:B------:R-:W-:Y:S02]  /*4e80*/  SEL R11, R11, RZ, P2 ;  /* 0x000000ff0b0b7207 */ /* 0x000fe40001000000 */
[----:B------:R-:W-:Y:S02]  /*4e90*/  ISETP.NE.AND P1, PT, R17, RZ, P1 ;  /* 0x000000ff1100720c */ /* 0x000fe40000f25270 */
[----:B------:R-:W-:-:S02]  /*4ea0*/  SHF.R.U32.HI R11, RZ, R11, R14 ;  /* 0x0000000bff0b7219 */ /* 0x000fc4000001160e */
[----:B------:R-:W-:Y:S02]  /*4eb0*/  PLOP3.LUT P0, PT, P0, P1, PT, 0xf8, 0x8f ;  /* 0x00000000008f781c */ /* 0x000fe40000703f70 */
[----:B------:R-:W-:Y:S02]  /*4ec0*/  SHF.R.U32.HI R15, RZ, 0x1, R11 ;  /* 0x00000001ff0f7819 */ /* 0x000fe4000001160b */
[----:B------:R-:W-:-:S04]  /*4ed0*/  SEL R10, RZ, 0x1, !P0 ;  /* 0x00000001ff0a7807 */ /* 0x000fc80004000000 */
[----:B------:R-:W-:-:S04]  /*4ee0*/  LOP3.LUT R10, R10, 0x1, R15, 0xf8, !PT ;  /* 0x000000010a0a7812 */ /* 0x000fc800078ef80f */
[----:B------:R-:W-:-:S04]  /*4ef0*/  LOP3.LUT R10, R10, R11, RZ, 0xc0, !PT ;  /* 0x0000000b0a0a7212 */ /* 0x000fc800078ec0ff */
[----:B------:R-:W-:-:S04]  /*4f00*/  IADD3 R15, PT, PT, R15, R10, RZ ;  /* 0x0000000a0f0f7210 */ /* 0x000fc80007ffe0ff */
[----:B------:R-:W-:Y:S01]  /*4f10*/  LOP3.LUT R2, R15, R2, RZ, 0xfc, !PT ;  /* 0x000000020f027212 */ /* 0x000fe200078efcff */
[----:B------:R-:W-:Y:S06]  /*4f20*/  BRA `(.L_x_99) ;  /* 0x0000000000107947 */ /* 0x000fec0003800000 */
.L_x_98:
[----:B------:R-:W-:-:S04]  /*4f30*/  LOP3.LUT R2, R2, 0x80000000, RZ, 0xc0, !PT ;  /* 0x8000000002027812 */ /* 0x000fc800078ec0ff */
[----:B------:R-:W-:Y:S01]  /*4f40*/  LOP3.LUT R2, R2, 0x7f800000, RZ, 0xfc, !PT ;  /* 0x7f80000002027812 */ /* 0x000fe200078efcff */
[----:B------:R-:W-:Y:S06]  /*4f50*/  BRA `(.L_x_99) ;  /* 0x0000000000047947 */ /* 0x000fec0003800000 */
.L_x_97:
[----:B------:R-:W-:-:S07]  /*4f60*/  LEA R2, R19, R2, 0x17 ;  /* 0x0000000213027211 */ /* 0x000fce00078eb8ff */
.L_x_99:
[----:B------:R-:W-:Y:S05]  /*4f70*/  BSYNC.RECONVERGENT B1 ;  /* 0x0000000000017941 */ /* 0x000fea0003800200 */
.L_x_96:
[----:B------:R-:W-:Y:S05]  /*4f80*/  BRA `(.L_x_100) ;  /* 0x0000000000207947 */ /* 0x000fea0003800000 */
.L_x_95:
[----:B------:R-:W-:-:S04]  /*4f90*/  LOP3.LUT R2, R15, 0x80000000, R2, 0x48, !PT ;  /* 0x800000000f027812 */ /* 0x000fc800078e4802 */
[----:B------:R-:W-:Y:S01]  /*4fa0*/  LOP3.LUT R2, R2, 0x7f800000, RZ, 0xfc, !PT ;  /* 0x7f80000002027812 */ /* 0x000fe200078efcff */
[----:B------:R-:W-:Y:S06]  /*4fb0*/  BRA `(.L_x_100) ;  /* 0x0000000000147947 */ /* 0x000fec0003800000 */
.L_x_94:
[----:B------:R-:W-:Y:S01]  /*4fc0*/  LOP3.LUT R2, R15, 0x80000000, R2, 0x48, !PT ;  /* 0x800000000f027812 */ /* 0x000fe200078e4802 */
[----:B------:R-:W-:Y:S06]  /*4fd0*/  BRA `(.L_x_100) ;  /* 0x00000000000c7947 */ /* 0x000fec0003800000 */
.L_x_93:
[----:B------:R-:W0:Y:S01]  /*4fe0*/  MUFU.RSQ R2, -QNAN ;  /* 0xffc0000000027908 */ /* 0x000e220000001400 */
[----:B------:R-:W-:Y:S05]  /*4ff0*/  BRA `(.L_x_100) ;  /* 0x0000000000047947 */ /* 0x000fea0003800000 */
.L_x_92:
[----:B------:R-:W-:-:S07]  /*5000*/  FADD.FTZ R2, R2, R3 ;  /* 0x0000000302027221 */ /* 0x000fce0000010000 */
.L_x_100:
[----:B------:R-:W-:Y:S05]  /*5010*/  BSYNC.RECONVERGENT B0 ;  /* 0x0000000000007941 */ /* 0x000fea0003800200 */
.L_x_90:
[----:B------:R-:W-:Y:S01]  /*5020*/  HFMA2 R11, -RZ, RZ, 0, 0 ;  /* 0x00000000ff0b7431 */ /* 0x000fe200000001ff */
[----:B------:R-:W-:Y:S02]  /*5030*/  MOV R10, R12 ;  /* 0x0000000c000a7202 */ /* 0x000fe40000000f00 */
[----:B0-----:R-:W-:Y:S02]  /*5040*/  MOV R15, R2 ;  /* 0x00000002000f7202 */ /* 0x001fe40000000f00 */
[----:B------:R-:W-:Y:S05]  /*5050*/  RET.REL.NODEC R10 `(_Z22naive_attention_kernelPKfS0_S0_PfS1_iif) ;  /* 0xffffffac0ae87950 */ /* 0x000fea0003c3ffff */
.L_x_101:
[----:B------:R-:W-:-:S00]  /*5060*/  BRA `(.L_x_101) ;  /* 0xfffffffc00fc7947 */ /* 0x000fc0000383ffff */
[----:B------:R-:W-:-:S00]  /*5070*/  NOP ;  /* 0x0000000000007918 */ /* 0x000fc00000000000 */
        /* <DEDUP_REMOVED lines=8> */
.L_x_275:


//--------------------- .text._Z22flash_attention_kernelPKfS0_S0_Pfiif --------------------------
	.section	.text._Z22flash_attention_kernelPKfS0_S0_Pfiif,"ax",@progbits
	.align	128
        .global         _Z22flash_attention_kernelPKfS0_S0_Pfiif
        .type           _Z22flash_attention_kernelPKfS0_S0_Pfiif,@function
        .size           _Z22flash_attention_kernelPKfS0_S0_Pfiif,(.L_x_276 - _Z22flash_attention_kernelPKfS0_S0_Pfiif)
        .other          _Z22flash_attention_kernelPKfS0_S0_Pfiif,@"STO_CUDA_ENTRY STV_DEFAULT"
_Z22flash_attention_kernelPKfS0_S0_Pfiif:
.text._Z22flash_attention_kernelPKfS0_S0_Pfiif:
[----:B------:R-:W-:Y:S08]  /*0000*/  LDC R1, c[0x0][0x37c] ;  /* 0x0000df00ff017b82 */ /* 0x000ff00000000800 */
[----:B------:R-:W0:Y:S08]  /*0010*/  S2UR UR4, SR_CTAID.X ;  /* 0x00000000000479c3 */ /* 0x000e300000002500 */
[----:B------:R-:W1:Y:S01]  /*0020*/  LDC R3, c[0x0][0x3a0] ;  /* 0x0000e800ff037b82 */ /* 0x000e620000000800 */
[----:B0-----:R-:W-:-:S06]  /*0030*/  USHF.L.U32 UR4, UR4, 0x5, URZ ;  /* 0x0000000504047899 */ /* 0x001fcc00080006ff */
[----:B-1----:R-:W-:-:S13]  /*0040*/  ISETP.LE.AND P0, PT, R3, UR4, PT ;  /* 0x0000000403007c0c */ /* 0x002fda000bf03270 */
[----:B------:R-:W-:Y:S05]  /*0050*/  @P0 EXIT ;  /* 0x000000000000094d */ /* 0x000fea0003800000 */
[----:B------:R-:W0:Y:S01]  /*0060*/  S2R R41, SR_TID.X ;  /* 0x0000000000297919 */ /* 0x000e220000002100 */
[----:B------:R-:W1:Y:S01]  /*0070*/  LDCU.64 UR6, c[0x0][0x358] ;  /* 0x00006b00ff0677ac */ /* 0x000e620008000a00 */
[----:B------:R-:W-:Y:S01]  /*0080*/  BSSY.RECONVERGENT B0, `(.L_x_102) ;  /* 0x0000071000007945 */ /* 0x000fe20003800200 */
[----:B0-----:R-:W-:-:S04]  /*0090*/  IADD3 R0, PT, PT, R41, UR4, RZ ;  /* 0x0000000429007c10 */ /* 0x001fc8000fffe0ff */
[----:B------:R-:W-:-:S13]  /*00a0*/  ISETP.GE.U32.AND P0, PT, R0, R3, PT ;  /* 0x000000030000720c */ /* 0x000fda0003f06070 */
[----:B-1----:R-:W-:Y:S05]  /*00b0*/  @!P0 BRA `(.L_x_103) ;  /* 0x0000000000548947 */ /* 0x002fea0003800000 */
[----:B------:R-:W0:Y:S01]  /*00c0*/  S2UR UR5, SR_CgaCtaId ;  /* 0x00000000000579c3 */ /* 0x000e220000008800 */
[----:B------:R-:W-:Y:S02]  /*00d0*/  UMOV UR4, 0x400 ;  /* 0x0000040000047882 */ /* 0x000fe40000000000 */
[----:B0-----:R-:W-:-:S06]  /*00e0*/  ULEA UR4, UR5, UR4, 0x18 ;  /* 0x0000000405047291 */ /* 0x001fcc000f8ec0ff */
[----:B------:R-:W-:-:S05]  /*00f0*/  LEA R0, R41, UR4, 0x8 ;  /* 0x0000000429007c11 */ /* 0x000fca000f8e40ff */
[----:B------:R0:W-:Y:S04]  /*0100*/  STS.128 [R0], RZ ;  /* 0x000000ff00007388 */ /* 0x0001e80000000c00 */
[----:B------:R0:W-:Y:S04]  /*0110*/  STS.128 [R0+0x10], RZ ;  /* 0x000010ff00007388 */ /* 0x0001e80000000c00 */
        /* <DEDUP_REMOVED lines=13> */
[----:B------:R0:W-:Y:S01]  /*01f0*/  STS.128 [R0+0xf0], RZ ;  /* 0x0000f0ff00007388 */ /* 0x0001e20000000c00 */
[----:B------:R-:W-:Y:S05]  /*0200*/  BRA `(.L_x_104) ;  /* 0x0000000400607947 */ /* 0x000fea0003800000 */
.L_x_103:
[----:B------:R-:W0:Y:S01]  /*0210*/  LDC.64 R2, c[0x0][0x380] ;  /* 0x0000e000ff027b82 */ /* 0x000e220000000a00 */
[----:B------:R-:W1:Y:S02]  /*0220*/  LDCU UR4, c[0x0][0x3a4] ;  /* 0x00007480ff0477ac */ /* 0x000e640008000800 */
[----:B-1----:R-:W-:-:S04]  /*0230*/  IMAD R5, R0, UR4, RZ ;  /* 0x0000000400057c24 */ /* 0x002fc8000f8e02ff */
[----:B0-----:R-:W-:-:S05]  /*0240*/  IMAD.WIDE R2, R5, 0x4, R2 ;  /* 0x0000000405027825 */ /* 0x001fca00078e0202 */
[----:B------:R-:W2:Y:S04]  /*0250*/  LDG.E.CONSTANT R4, desc[UR6][R2.64] ;  /* 0x0000000602047981 */ /* 0x000ea8000c1e9900 */
[----:B------:R-:W2:Y:S04]  /*0260*/  LDG.E.CONSTANT R5, desc[UR6][R2.64+0x4] ;  /* 0x0000040602057981 */ /* 0x000ea8000c1e9900 */
[----:B------:R-:W2:Y:S04]  /*0270*/  LDG.E.CONSTANT R6, desc[UR6][R2.64+0x8] ;  /* 0x0000080602067981 */ /* 0x000ea8000c1e9900 */
[----:B------:R-:W2:Y:S04]  /*0280*/  LDG.E.CONSTANT R7, desc[UR6][R2.64+0xc] ;  /* 0x00000c0602077981 */ /* 0x000ea8000c1e9900 */
[----:B------:R-:W3:Y:S04]  /*0290*/  LDG.E.CONSTANT R8, desc[UR6][R2.64+0x10] ;  /* 0x0000100602087981 */ /* 0x000ee8000c1e9900 */
[----:B------:R-:W3:Y:S04]  /*02a0*/  LDG.E.CONSTANT R9, desc[UR6][R2.64+0x14] ;  /* 0x0000140602097981 */ /* 0x000ee8000c1e9900 */
[----:B------:R-:W3:Y:S04]  /*02b0*/  LDG.E.CONSTANT R10, desc[UR6][R2.64+0x18] ;  /* 0x00001806020a7981 */ /* 0x000ee8000c1e9900 */
[----:B------:R-:W3:Y:S04]  /*02c0*/  LDG.E.CONSTANT R11, desc[UR6][R2.64+0x1c] ;  /* 0x00001c06020b7981 */ /* 0x000ee8000c1e9900 */
[----:B------:R-:W4:Y:S04]  /*02d0*/  LDG.E.CONSTANT R12, desc[UR6][R2.64+0x20] ;  /* 0x00002006020c7981 */ /* 0x000f28000c1e9900 */
[----:B------:R-:W4:Y:S04]  /*02e0*/  LDG.E.CONSTANT R13, desc[UR6][R2.64+0x24] ;  /* 0x00002406020d7981 */ /* 0x000f28000c1e9900 */
        /* <DEDUP_REMOVED lines=54> */
[----:B------:R-:W0:Y:S01]  /*0650*/  S2UR UR5, SR_CgaCtaId ;  /* 0x00000000000579c3 */ /* 0x000e220000008800 */
[----:B------:R-:W-:-:S02]  /*0660*/  UMOV UR4, 0x400 ;  /* 0x0000040000047882 */ /* 0x000fc40000000000 */
[----:B0-----:R-:W-:-:S06]  /*0670*/  ULEA UR4, UR5, UR4, 0x18 ;  /* 0x0000000405047291 */ /* 0x001fcc000f8ec0ff */
[----:B------:R-:W-:-:S05]  /*0680*/  LEA R0, R41, UR4, 0x8 ;  /* 0x0000000429007c11 */ /* 0x000fca000f8e40ff */
[----:B--2---:R1:W-:Y:S04]  /*0690*/  STS.128 [R0], R4 ;  /* 0x0000000400007388 */ /* 0x0043e80000000c00 */
[----:B---3--:R1:W-:Y:S04]  /*06a0*/  STS.128 [R0+0x10], R8 ;  /* 0x0000100800007388 */ /* 0x0083e80000000c00 */
[----:B----4-:R1:W-:Y:S04]  /*06b0*/  STS.128 [R0+0x20], R12 ;  /* 0x0000200c00007388 */ /* 0x0103e80000000c00 */
[----:B-----5:R1:W-:Y:S04]  /*06c0*/  STS.128 [R0+0x30], R16 ;  /* 0x0000301000007388 */ /* 0x0203e80000000c00 */
[----:B------:R1:W-:Y:S04]  /*06d0*/  STS.128 [R0+0x40], R20 ;  /* 0x0000401400007388 */ /* 0x0003e80000000c00 */
        /* <DEDUP_REMOVED lines=10> */
[----:B------:R1:W-:Y:S02]  /*0780*/  STS.128 [R0+0xf0], R68 ;  /* 0x0000f04400007388 */ /* 0x0003e40000000c00 */
.L_x_104:
[----:B------:R-:W-:Y:S05]  /*0790*/  BSYNC.RECONVERGENT B0 ;  /* 0x0000000000007941 */ /* 0x000fea0003800200 */
.L_x_102:
[----:B------:R-:W-:Y:S01]  /*07a0*/  HFMA2 R94, -RZ, RZ, 0, 0 ;  /* 0x00000000ff5e7431 */ /* 0x000fe200000001ff */
[----:B------:R-:W-:Y:S01]  /*07b0*/  BSSY.RECONVERGENT B0, `(.L_x_105) ;  /* 0x0000313000007945 */ /* 0x000fe20003800200 */
[----:B------:R-:W-:Y:S02]  /*07c0*/  MOV R95, 0xff800000 ;  /* 0xff800000005f7802 */ /* 0x000fe40000000f00 */
[----:B------:R-:W-:Y:S02]  /*07d0*/  CS2R R92, SRZ ;  /* 0x00000000005c7805 */ /* 0x000fe4000001ff00 */
[----:B------:R-:W-:Y:S02]  /*07e0*/  CS2R R90, SRZ ;  /* 0x00000000005a7805 */ /* 0x000fe4000001ff00 */
[----:B------:R-:W-:Y:S02]  /*07f0*/  CS2R R88, SRZ ;  /* 0x0000000000587805 */ /* 0x000fe4000001ff00 */
[----:B------:R-:W-:-:S02]  /*0800*/  CS2R R86, SRZ ;  /* 0x0000000000567805 */ /* 0x000fc4000001ff00 */
[----:B------:R-:W-:Y:S02]  /*0810*/  CS2R R84, SRZ ;  /* 0x0000000000547805 */ /* 0x000fe4000001ff00 */
[----:B------:R-:W-:Y:S02]  /*0820*/  CS2R R82, SRZ ;  /* 0x0000000000527805 */ /* 0x000fe4000001ff00 */
[----:B------:R-:W-:Y:S02]  /*0830*/  CS2R R80, SRZ ;  /* 0x0000000000507805 */ /* 0x000fe4000001ff00 */
[----:B------:R-:W-:Y:S02]  /*0840*/  CS2R R78, SRZ ;  /* 0x00000000004e7805 */ /* 0x000fe4000001ff00 */
[----:B------:R-:W-:Y:S02]  /*0850*/  CS2R R76, SRZ ;  /* 0x00000000004c7805 */ /* 0x000fe4000001ff00 */
[----:B------:R-:W-:-:S02]  /*0860*/  CS2R R74, SRZ ;  /* 0x00000000004a7805 */ /* 0x000fc4000001ff00 */
[----:B------:R-:W-:Y:S02]  /*0870*/  CS2R R72, SRZ ;  /* 0x0000000000487805 */ /* 0x000fe4000001ff00 */
[----:B-1----:R-:W-:Y:S02]  /*0880*/  CS2R R70, SRZ ;  /* 0x0000000000467805 */ /* 0x002fe4000001ff00 */
        /* <DEDUP_REMOVED lines=11> */
[----:B------:R-:W-:Y:S02]  /*0940*/  CS2R R18, SRZ ;  /* 0x0000000000127805 */ /* 0x000fe4000001ff00 */
[----:B------:R-:W-:Y:S02]  /*0950*/  CS2R R2, SRZ ;  /* 0x0000000000027805 */ /* 0x000fe4000001ff00 */
[----:B0-----:R-:W-:Y:S02]  /*0960*/  MOV R0, RZ ;  /* 0x000000ff00007202 */ /* 0x001fe40000000f00 */
[----:B------:R-:W-:Y:S02]  /*0970*/  CS2R R4, SRZ ;  /* 0x0000000000047805 */ /* 0x000fe4000001ff00 */
[----:B------:R-:W-:-:S02]  /*0980*/  CS2R R6, SRZ ;  /* 0x0000000000067805 */ /* 0x000fc4000001ff00 */
[----:B------:R-:W-:Y:S02]  /*0990*/  CS2R R8, SRZ ;  /* 0x0000000000087805 */ /* 0x000fe4000001ff00 */
[----:B------:R-:W-:Y:S02]  /*09a0*/  CS2R R10, SRZ ;  /* 0x00000000000a7805 */ /* 0x000fe4000001ff00 */
[----:B------:R-:W-:Y:S02]  /*09b0*/  CS2R R12, SRZ ;  /* 0x00000000000c7805 */ /* 0x000fe4000001ff00 */
[----:B------:R-:W-:Y:S02]  /*09c0*/  CS2R R14, SRZ ;  /* 0x00000000000e7805 */ /* 0x000fe4000001ff00 */
[----:B------:R-:W-:Y:S01]  /*09d0*/  CS2R R16, SRZ ;  /* 0x0000000000107805 */ /* 0x000fe2000001ff00 */
[----:B------:R-:W0:Y:S01]  /*09e0*/  LDCU UR9, c[0x0][0x3a0] ;  /* 0x00007400ff0977ac */ /* 0x000e220008000800 */
[----:B------:R-:W1:Y:S05]  /*09f0*/  LDCU UR8, c[0x0][0x3a8] ;  /* 0x00007500ff0877ac */ /* 0x000e6a0008000800 */
.L_x_134:
[----:B------:R-:W2:Y:S01]  /*0a00*/  LDCU UR4, c[0x0][0x3a0] ;  /* 0x00007400ff0477ac */ /* 0x000ea20008000800 */
[----:B------:R-:W-:Y:S01]  /*0a10*/  ISETP.GT.U32.AND P0, PT, R41, 0x1f, PT ;  /* 0x0000001f2900780c */ /* 0x000fe20003f04070 */
[----:B------:R-:W-:Y:S01]  /*0a20*/  BSSY.RECONVERGENT B1, `(.L_x_106) ;  /* 0x00000e0000017945 */ /* 0x000fe20003800200 */
[----:B------:R-:W-:Y:S02]  /*0a30*/  LEA R41, R94, R41, 0x5 ;  /* 0x000000295e297211 */ /* 0x000fe400078e28ff */
[----:B--2---:R-:W-:-:S04]  /*0a40*/  MOV R96, UR4 ;  /* 0x0000000400607c02 */ /* 0x004fc80008000f00 */
[----:B------:R-:W-:-:S13]  /*0a50*/  ISETP.GE.OR P1, PT, R41, R96, P0 ;  /* 0x000000602900720c */ /* 0x000fda0000726670 */
[----:B------:R-:W-:Y:S05]  /*0a60*/  @P1 BRA `(.L_x_107) ;  /* 0x0000000800d41947 */ /* 0x000fea0003800000 */
[----:B------:R-:W2:Y:S01]  /*0a70*/  LDCU UR4, c[0x0][0x3a4] ;  /* 0x00007480ff0477ac */ /* 0x000ea20008000800 */
[----:B------:R-:W3:Y:S01]  /*0a80*/  LDC.64 R102, c[0x0][0x388] ;  /* 0x0000e200ff667b82 */ /* 0x000ee20000000a00 */
[----:B------:R-:W4:Y:S07]  /*0a90*/  S2R R97, SR_TID.X ;  /* 0x0000000000617919 */ /* 0x000f2e0000002100 */
[----:B------:R-:W5:Y:S08]  /*0aa0*/  S2UR UR5, SR_CgaCtaId ;  /* 0x00000000000579c3 */ /* 0x000f700000008800 */
[----:B------:R-:W0:Y:S01]  /*0ab0*/  LDC.64 R100, c[0x0][0x390] ;  /* 0x0000e400ff647b82 */ /* 0x000e220000000a00 */
[----:B--2---:R-:W-:-:S05]  /*0ac0*/  IMAD R98, R41, UR4, RZ ;  /* 0x0000000429627c24 */ /* 0x004fca000f8e02ff */
[----:B------:R-:W-:-:S05]  /*0ad0*/  IADD3 R49, PT, PT, R98, 0x10, RZ ;  /* 0x0000001062317810 */ /* 0x000fca0007ffe0ff */
[----:B---3--:R-:W-:-:S05]  /*0ae0*/  IMAD.WIDE R40, R49, 0x4, R102 ;  /* 0x0000000431287825 */ /* 0x008fca00078e0266 */
[----:B------:R-:W2:Y:S04]  /*0af0*/  LDG.E.CONSTANT R20, desc[UR6][R40.64] ;  /* 0x0000000628147981 */ /* 0x000ea8000c1e9900 */
[----:B------:R-:W2:Y:S04]  /*0b00*/  LDG.E.CONSTANT R21, desc[UR6][R40.64+0x4] ;  /* 0x0000040628157981 */ /* 0x000ea8000c1e9900 */
[----:B------:R-:W2:Y:S04]  /*0b10*/  LDG.E.CONSTANT R22, desc[UR6][R40.64+0x8] ;  /* 0x0000080628167981 */ /* 0x000ea8000c1e9900 */
[----:B------:R-:W2:Y:S04]  /*0b20*/  LDG.E.CONSTANT R23, desc[UR6][R40.64+0xc] ;  /* 0x00000c0628177981 */ /* 0x000ea8000c1e9900 */
[----:B------:R-:W3:Y:S04]  /*0b30*/  LDG.E.CONSTANT R24, desc[UR6][R40.64+0x10] ;  /* 0x0000100628187981 */ /* 0x000ee8000c1e9900 */
[----:B------:R-:W3:Y:S04]  /*0b40*/  LDG.E.CONSTANT R25, desc[UR6][R40.64+0x14] ;  /* 0x0000140628197981 */ /* 0x000ee8000c1e9900 */
[----:B------:R-:W3:Y:S04]  /*0b50*/  LDG.E.CONSTANT R26, desc[UR6][R40.64+0x18] ;  /* 0x00001806281a7981 */ /* 0x000ee8000c1e9900 */
[----:B------:R-:W3:Y:S01]  /*0b60*/  LDG.E.CONSTANT R27, desc[UR6][R40.64+0x1c] ;  /* 0x00001c06281b7981 */ /* 0x000ee2000c1e9900 */
[----:B------:R-:W-:-:S02]  /*0b70*/  UMOV UR4, 0x400 ;  /* 0x0000040000047882 */ /* 0x000fc40000000000 */
[----:B-----5:R-:W-:Y:S01]  /*0b80*/  ULEA UR4, UR5, UR4, 0x18 ;  /* 0x0000000405047291 */ /* 0x020fe2000f8ec0ff */
[----:B0-----:R-:W-:Y:S01]  /*0b90*/  IMAD.WIDE R48, R49, 0x4, R100 ;  /* 0x0000000431307825 */ /* 0x001fe200078e0264 */
[----:B------:R-:W5:Y:S04]  /*0ba0*/  LDG.E.CONSTANT R28, desc[UR6][R40.64+0x20] ;  /* 0x00002006281c7981 */ /* 0x000f68000c1e9900 */
[----:B----4-:R-:W-:Y:S01]  /*0bb0*/  LEA R97, R97, UR4, 0x8 ;  /* 0x0000000461617c11 */ /* 0x010fe2000f8e40ff */
[----:B------:R-:W5:Y:S04]  /*0bc0*/  LDG.E.CONSTANT R29, desc[UR6][R40.64+0x24] ;  /* 0x00002406281d7981 */ /* 0x000f68000c1e9900 */
[----:B------:R-:W5:Y:S04]  /*0bd0*/  LDG.E.CONSTANT R30, desc[UR6][R40.64+0x28] ;  /* 0x00002806281e7981 */ /* 0x000f68000c1e9900 */
[----:B------:R-:W5:Y:S04]  /*0be0*/  LDG.E.CONSTANT R31, desc[UR6][R40.64+0x2c] ;  /* 0x00002c06281f7981 */ /* 0x000f68000c1e9900 */
[----:B------:R-:W4:Y:S04]  /*0bf0*/  LDG.E.CONSTANT R32, desc[UR6][R40.64+0x30] ;  /* 0x0000300628207981 */ /* 0x000f28000c1e9900 */
[----:B------:R-:W4:Y:S04]  /*0c00*/  LDG.E.CONSTANT R33, desc[UR6][R40.64+0x34] ;  /* 0x0000340628217981 */ /* 0x000f28000c1e9900 */
[----:B------:R-:W4:Y:S04]  /*0c10*/  LDG.E.CONSTANT R34, desc[UR6][R40.64+0x38] ;  /* 0x0000380628227981 */ /* 0x000f28000c1e9900 */
[----:B------:R0:W4:Y:S04]  /*0c20*/  LDG.E.CONSTANT R35, desc[UR6][R40.64+0x3c] ;  /* 0x00003c0628237981 */ /* 0x000128000c1e9900 */
[----:B------:R-:W4:Y:S04]  /*0c30*/  LDG.E.CONSTANT R36, desc[UR6][R48.64] ;  /* 0x0000000630247981 */ /* 0x000f28000c1e9900 */
[----:B------:R-:W4:Y:S04]  /*0c40*/  LDG.E.CONSTANT R37, desc[UR6][R48.64+0x4] ;  /* 0x0000040630257981 */ /* 0x000f28000c1e9900 */
[----:B------:R-:W4:Y:S04]  /*0c50*/  LDG.E.CONSTANT R38, desc[UR6][R48.64+0x8] ;  /* 0x0000080630267981 */ /* 0x000f28000c1e9900 */
[----:B------:R-:W4:Y:S04]  /*0c60*/  LDG.E.CONSTANT R39, desc[UR6][R48.64+0xc] ;  /* 0x00000c0630277981 */ /* 0x000f28000c1e9900 */
[----:B--2---:R2:W-:Y:S04]  /*0c70*/  STS.128 [R97+0x2040], R20 ;  /* 0x0020401461007388 */ /* 0x0045e80000000c00 */
[----:B---3--:R3:W-:Y:S04]  /*0c80*/  STS.128 [R97+0x2050], R24 ;  /* 0x0020501861007388 */ /* 0x0087e80000000c00 */
[----:B--2---:R-:W2:Y:S04]  /*0c90*/  LDG.E.CONSTANT R20, desc[UR6][R48.64+0x10] ;  /* 0x0000100630147981 */ /* 0x004ea8000c1e9900 */
[----:B------:R-:W2:Y:S04]  /*0ca0*/  LDG.E.CONSTANT R21, desc[UR6][R48.64+0x14] ;  /* 0x0000140630157981 */ /* 0x000ea8000c1e9900 */
[----:B------:R-:W2:Y:S04]  /*0cb0*/  LDG.E.CONSTANT R22, desc[UR6][R48.64+0x18] ;  /* 0x0000180630167981 */ /* 0x000ea8000c1e9900 */
[----:B------:R-:W2:Y:S04]  /*0cc0*/  LDG.E.CONSTANT R23, desc[UR6][R48.64+0x1c] ;  /* 0x00001c0630177981 */ /* 0x000ea8000c1e9900 */
[----:B---3--:R-:W3:Y:S04]  /*0cd0*/  LDG.E.CONSTANT R24, desc[UR6][R48.64+0x20] ;  /* 0x0000200630187981 */ /* 0x008ee8000c1e9900 */
[----:B------:R-:W3:Y:S04]  /*0ce0*/  LDG.E.CONSTANT R25, desc[UR6][R48.64+0x24] ;  /* 0x0000240630197981 */ /* 0x000ee8000c1e9900 */
[----:B------:R-:W3:Y:S04]  /*0cf0*/  LDG.E.CONSTANT R26, desc[UR6][R48.64+0x28] ;  /* 0x00002806301a7981 */ /* 0x000ee8000c1e9900 */
[----:B------:R-:W3:Y:S01]  /*0d00*/  LDG.E.CONSTANT R27, desc[UR6][R48.64+0x2c] ;  /* 0x00002c06301b7981 */ /* 0x000ee2000c1e9900 */
[----:B0-----:R-:W-:-:S03]  /*0d10*/  IADD3 R41, PT, PT, R98, 0x20, RZ ;  /* 0x0000002062297810 */ /* 0x001fc60007ffe0ff */
[----:B-----5:R0:W-:Y:S02]  /*0d20*/  STS.128 [R97+0x2060], R28 ;  /* 0x0020601c61007388 */ /* 0x0201e40000000c00 */
[C---:B------:R-:W-:Y:S02]  /*0d30*/  IMAD.WIDE R42, R41.reuse, 0x4, R102 ;  /* 0x00000004292a7825 */ /* 0x040fe400078e0266 */
[----:B--2---:R2:W-:Y:S04]  /*0d40*/  STS.128 [R97+0x4050], R20 ;  /* 0x0040501461007388 */ /* 0x0045e80000000c00 */
[----:B----4-:R-:W-:Y:S04]  /*0d50*/  STS.128 [R97+0x2070], R32 ;  /* 0x0020702061007388 */ /* 0x010fe80000000c00 */
[----:B------:R-:W-:Y:S04]  /*0d60*/  STS.128 [R97+0x4040], R36 ;  /* 0x0040402461007388 */ /* 0x000fe80000000c00 */
[----:B0-----:R-:W4:Y:S04]  /*0d70*/  LDG.E.CONSTANT R28, desc[UR6][R48.64+0x30] ;  /* 0x00003006301c7981 */ /* 0x001f28000c1e9900 */
[----:B---3--:R0:W-:Y:S04]  /*0d80*/  STS.128 [R97+0x4060], R24 ;  /* 0x0040601861007388 */ /* 0x0081e80000000c00 */
[----:B--2---:R-:W2:Y:S04]  /*0d90*/  LDG.E.CONSTANT R20, desc[UR6][R42.64] ;  /* 0x000000062a147981 */ /* 0x004ea8000c1e9900 */
[----:B------:R-:W2:Y:S04]  /*0da0*/  LDG.E.CONSTANT R21, desc[UR6][R42.64+0x4] ;  /* 0x000004062a157981 */ /* 0x000ea8000c1e9900 */
[----:B------:R-:W2:Y:S04]  /*0db0*/  LDG.E.CONSTANT R22, desc[UR6][R42.64+0x8] ;  /* 0x000008062a167981 */ /* 0x000ea8000c1e9900 */
[----:B------:R-:W2:Y:S04]  /*0dc0*/  LDG.E.CONSTANT R23, desc[UR6][R42.64+0xc] ;  /* 0x00000c062a177981 */ /* 0x000ea8000c1e9900 */
[----:B0-----:R-:W3:Y:S04]  /*0dd0*/  LDG.E.CONSTANT R24, desc[UR6][R42.64+0x30] ;  /* 0x000030062a187981 */ /* 0x001ee8000c1e9900 */
[----:B------:R-:W3:Y:S04]  /*0de0*/  LDG.E.CONSTANT R25, desc[UR6][R42.64+0x34] ;  /* 0x000034062a197981 */ /* 0x000ee8000c1e9900 */
[----:B------:R-:W3:Y:S04]  /*0df0*/  LDG.E.CONSTANT R26, desc[UR6][R42.64+0x38] ;  /* 0x000038062a1a7981 */ /* 0x000ee8000c1e9900 */
[----:B------:R-:W3:Y:S01]  /*0e00*/  LDG.E.CONSTANT R27, desc[UR6][R42.64+0x3c] ;  /* 0x00003c062a1b7981 */ /* 0x000ee2000c1e9900 */
[----:B------:R-:W-:-:S03]  /*0e10*/  IMAD.WIDE R40, R41, 0x4, R100 ;  /* 0x0000000429287825 */ /* 0x000fc600078e0264 */
        /* <DEDUP_REMOVED lines=10> */
[----:B------:R0:W5:Y:S04]  /*0ec0*/  LDG.E.CONSTANT R39, desc[UR6][R42.64+0x2c] ;  /* 0x00002c062a277981 */ /* 0x000168000c1e9900 */
        /* <DEDUP_REMOVED lines=10> */
[----:B0-----:R-:W-:-:S04]  /*0f70*/  IMAD.WIDE R42, R98, 0x4, R102 ;  /* 0x00000004622a7825 */ /* 0x001fc800078e0266 */
[C---:B------:R-:W-:Y:S01]  /*0f80*/  IMAD.WIDE R104, R98.reuse, 0x4, R100 ;  /* 0x0000000462687825 */ /* 0x040fe200078e0264 */
[----:B----4-:R0:W-:Y:S04]  /*0f90*/  STS.128 [R97+0x4070], R28 ;  /* 0x0040701c61007388 */ /* 0x0101e80000000c00 */
[----:B-----5:R4:W-:Y:S04]  /*0fa0*/  STS.128 [R97+0x2090], R32 ;  /* 0x0020902061007388 */ /* 0x0209e80000000c00 */
[----:B------:R5:W-:Y:S01]  /*0fb0*/  STS.128 [R97+0x20a0], R36 ;  /* 0x0020a02461007388 */ /* 0x000be20000000c00 */
[----:B------:R-:W-:-:S03]  /*0fc0*/  IADD3 R99, PT, PT, R98, 0x30, RZ ;  /* 0x0000003062637810 */ /* 0x000fc60007ffe0ff */
[----:B------:R-:W3:Y:S04]  /*0fd0*/  LDG.E.CONSTANT R48, desc[UR6][R104.64+0x30] ;  /* 0x0000300668307981 */ /* 0x000ee8000c1e9900 */
[----:B0-----:R-:W3:Y:S04]  /*0fe0*/  LDG.E.CONSTANT R28, desc[UR6][R40.64+0x10] ;  /* 0x00001006281c7981 */ /* 0x001ee8000c1e9900 */
[----:B------:R-:W3:Y:S04]  /*0ff0*/  LDG.E.CONSTANT R29, desc[UR6][R40.64+0x14] ;  /* 0x00001406281d7981 */ /* 0x000ee8000c1e9900 */
[----:B------:R-:W3:Y:S04]  /*1000*/  LDG.E.CONSTANT R30, desc[UR6][R40.64+0x18] ;  /* 0x00001806281e7981 */ /* 0x000ee8000c1e9900 */
[----:B------:R-:W3:Y:S04]  /*1010*/  LDG.E.CONSTANT R31, desc[UR6][R40.64+0x1c] ;  /* 0x00001c06281f7981 */ /* 0x000ee8000c1e9900 */
[----:B----4-:R-:W4:Y:S04]  /*1020*/  LDG.E.CONSTANT R32, desc[UR6][R40.64+0x20] ;  /* 0x0000200628207981 */ /* 0x010f28000c1e9900 */
[----:B------:R-:W4:Y:S04]  /*1030*/  LDG.E.CONSTANT R33, desc[UR6][R40.64+0x24] ;  /* 0x0000240628217981 */ /* 0x000f28000c1e9900 */
[----:B------:R-:W4:Y:S04]  /*1040*/  LDG.E.CONSTANT R34, desc[UR6][R40.64+0x28] ;  /* 0x0000280628227981 */ /* 0x000f28000c1e9900 */
[----:B------:R-:W4:Y:S04]  /*1050*/  LDG.E.CONSTANT R35, desc[UR6][R40.64+0x2c] ;  /* 0x00002c0628237981 */ /* 0x000f28000c1e9900 */
[----:B-----5:R-:W5:Y:S04]  /*1060*/  LDG.E.CONSTANT R36, desc[UR6][R42.64] ;  /* 0x000000062a247981 */ /* 0x020f68000c1e9900 */
[----:B------:R-:W5:Y:S04]  /*1070*/  LDG.E.CONSTANT R37, desc[UR6][R42.64+0x4] ;  /* 0x000004062a257981 */ /* 0x000f68000c1e9900 */
[----:B------:R-:W5:Y:S04]  /*1080*/  LDG.E.CONSTANT R38, desc[UR6][R42.64+0x8] ;  /* 0x000008062a267981 */ /* 0x000f68000c1e9900 */
[----:B------:R-:W5:Y:S04]  /*1090*/  LDG.E.CONSTANT R39, desc[UR6][R42.64+0xc] ;  /* 0x00000c062a277981 */ /* 0x000f68000c1e9900 */
[----:B--2---:R0:W-:Y:S04]  /*10a0*/  STS.128 [R97+0x4080], R20 ;  /* 0x0040801461007388 */ /* 0x0041e80000000c00 */
[----:B---3--:R2:W-:Y:S04]  /*10b0*/  STS.128 [R97+0x40b0], R24 ;  /* 0x0040b01861007388 */ /* 0x0085e80000000c00 */
[----:B0-----:R-:W3:Y:S04]  /*10c0*/  LDG.E.CONSTANT R20, desc[UR6][R42.64+0x10] ;  /* 0x000010062a147981 */ /* 0x001ee8000c1e9900 */
[----:B------:R-:W3:Y:S04]  /*10d0*/  LDG.E.CONSTANT R21, desc[UR6][R42.64+0x14] ;  /* 0x000014062a157981 */ /* 0x000ee8000c1e9900 */
[----:B------:R-:W3:Y:S04]  /*10e0*/  LDG.E.CONSTANT R22, desc[UR6][R42.64+0x18] ;  /* 0x000018062a167981 */ /* 0x000ee8000c1e9900 */
[----:B------:R-:W3:Y:S04]  /*10f0*/  LDG.E.CONSTANT R23, desc[UR6][R42.64+0x1c] ;  /* 0x00001c062a177981 */ /* 0x000ee8000c1e9900 */
[----:B--2---:R-:W2:Y:S04]  /*1100*/  LDG.E.CONSTANT R24, desc[UR6][R104.64] ;  /* 0x0000000668187981 */ /* 0x004ea8000c1e9900 */
[----:B------:R-:W2:Y:S04]  /*1110*/  LDG.E.CONSTANT R25, desc[UR6][R104.64+0x4] ;  /* 0x0000040668197981 */ /* 0x000ea8000c1e9900 */
[----:B------:R-:W2:Y:S04]  /*1120*/  LDG.E.CONSTANT R26, desc[UR6][R104.64+0x8] ;  /* 0x00000806681a7981 */ /* 0x000ea8000c1e9900 */
[----:B------:R-:W2:Y:S01]  /*1130*/  LDG.E.CONSTANT R27, desc[UR6][R104.64+0xc] ;  /* 0x00000c06681b7981 */ /* 0x000ea2000c1e9900 */
[----:B------:R-:W-:-:S03]  /*1140*/  IMAD.WIDE R102, R99, 0x4, R102 ;  /* 0x0000000463667825 */ /* 0x000fc600078e0266 */
[----:B------:R0:W-:Y:S04]  /*1150*/  STS.128 [R97+0x4090], R28 ;  /* 0x0040901c61007388 */ /* 0x0001e80000000c00 */
[----:B------:R-:W2:Y:S04]  /*1160*/  LDG.E.CONSTANT R40, desc[UR6][R104.64+0x20] ;  /* 0x0000200668287981 */ /* 0x000ea8000c1e9900 */
[----:B------:R-:W2:Y:S04]  /*1170*/  LDG.E.CONSTANT R41, desc[UR6][R104.64+0x24] ;  /* 0x0000240668297981 */ /* 0x000ea8000c1e9900 */
[----:B------:R-:W2:Y:S04]  /*1180*/  LDG.E.CONSTANT R49, desc[UR6][R104.64+0x34] ;  /* 0x0000340668317981 */ /* 0x000ea8000c1e9900 */
[----:B----4-:R4:W-:Y:S04]  /*1190*/  STS.128 [R97+0x40a0], R32 ;  /* 0x0040a02061007388 */ /* 0x0109e80000000c00 */
[----:B0-----:R-:W2:Y:S04]  /*11a0*/  LDG.E.CONSTANT R28, desc[UR6][R42.64+0x20] ;  /* 0x000020062a1c7981 */ /* 0x001ea8000c1e9900 */
[----:B------:R-:W2:Y:S04]  /*11b0*/  LDG.E.CONSTANT R29, desc[UR6][R42.64+0x24] ;  /* 0x000024062a1d7981 */ /* 0x000ea8000c1e9900 */
[----:B------:R-:W2:Y:S04]  /*11c0*/  LDG.E.CONSTANT R30, desc[UR6][R42.64+0x28] ;  /* 0x000028062a1e7981 */ /* 0x000ea8000c1e9900 */
[----:B-----5:R0:W-:Y:S04]  /*11d0*/  STS.128 [R97+0x2000], R36 ;  /* 0x0020002461007388 */ /* 0x0201e80000000c00 */
[----:B------:R-:W5:Y:S04]  /*11e0*/  LDG.E.CONSTANT R31, desc[UR6][R42.64+0x2c] ;  /* 0x00002c062a1f7981 */ /* 0x000f68000c1e9900 */
[----:B----4-:R-:W4:Y:S04]  /*11f0*/  LDG.E.CONSTANT R32, desc[UR6][R42.64+0x30] ;  /* 0x000030062a207981 */ /* 0x010f28000c1e9900 */
[----:B------:R-:W4:Y:S04]  /*1200*/  LDG.E.CONSTANT R33, desc[UR6][R42.64+0x34] ;  /* 0x000034062a217981 */ /* 0x000f28000c1e9900 */
[----:B------:R-:W4:Y:S04]  /*1210*/  LDG.E.CONSTANT R34, desc[UR6][R42.64+0x38] ;  /* 0x000038062a227981 */ /* 0x000f28000c1e9900 */
[----:B------:R-:W4:Y:S04]  /*1220*/  LDG.E.CONSTANT R35, desc[UR6][R42.64+0x3c] ;  /* 0x00003c062a237981 */ /* 0x000f28000c1e9900 */
[----:B0-----:R-:W4:Y:S04]  /*1230*/  LDG.E.CONSTANT R36, desc[UR6][R104.64+0x10] ;  /* 0x0000100668247981 */ /* 0x001f28000c1e9900 */
[----:B------:R-:W4:Y:S04]  /*1240*/  LDG.E.CONSTANT R37, desc[UR6][R104.64+0x14] ;  /* 0x0000140668257981 */ /* 0x000f28000c1e9900 */
[----:B------:R-:W4:Y:S04]  /*1250*/  LDG.E.CONSTANT R38, desc[UR6][R104.64+0x18] ;  /* 0x0000180668267981 */ /* 0x000f28000c1e9900 */
[----:B------:R-:W4:Y:S04]  /*1260*/  LDG.E.CONSTANT R39, desc[UR6][R104.64+0x1c] ;  /* 0x00001c0668277981 */ /* 0x000f28000c1e9900 */
[----:B------:R-:W4:Y:S04]  /*1270*/  LDG.E.CONSTANT R42, desc[UR6][R104.64+0x28] ;  /* 0x00002806682a7981 */ /* 0x000f28000c1e9900 */
[----:B------:R-:W4:Y:S04]  /*1280*/  LDG.E.CONSTANT R43, desc[UR6][R104.64+0x2c] ;  /* 0x00002c06682b7981 */ /* 0x000f28000c1e9900 */
[----:B------:R-:W4:Y:S04]  /*1290*/  LDG.E.CONSTANT R50, desc[UR6][R104.64+0x38] ;  /* 0x0000380668327981 */ /* 0x000f28000c1e9900 */
[----:B------:R-:W4:Y:S04]  /*12a0*/  LDG.E.CONSTANT R51, desc[UR6][R104.64+0x3c] ;  /* 0x00003c0668337981 */ /* 0x000f28000c1e9900 */
[----:B---3--:R0:W-:Y:S04]  /*12b0*/  STS.128 [R97+0x2010], R20 ;  /* 0x0020101461007388 */ /* 0x0081e80000000c00 */
[----:B--2---:R2:W-:Y:S04]  /*12c0*/  STS.128 [R97+0x4000], R24 ;  /* 0x0040001861007388 */ /* 0x0045e80000000c00 */
        /* <DEDUP_REMOVED lines=9> */
[----:B-----5:R0:W-:Y:S04]  /*1360*/  STS.128 [R97+0x2020], R28 ;  /* 0x0020201c61007388 */ /* 0x0201e80000000c00 */
[----:B----4-:R4:W-:Y:S04]  /*1370*/  STS.128 [R97+0x2030], R32 ;  /* 0x0020302061007388 */ /* 0x0109e80000000c00 */
[----:B0-----:R-:W5:Y:S04]  /*1380*/  LDG.E.CONSTANT R28, desc[UR6][R102.64+0x20] ;  /* 0x00002006661c7981 */ /* 0x001f68000c1e9900 */
[----:B------:R-:W5:Y:S04]  /*1390*/  LDG.E.CONSTANT R29, desc[UR6][R102.64+0x24] ;  /* 0x00002406661d7981 */ /* 0x000f68000c1e9900 */
[----:B------:R-:W5:Y:S04]  /*13a0*/  LDG.E.CONSTANT R30, desc[UR6][R102.64+0x28] ;  /* 0x00002806661e7981 */ /* 0x000f68000c1e9900 */
[----:B------:R0:W-:Y:S04]  /*13b0*/  STS.128 [R97+0x4010], R36 ;  /* 0x0040102461007388 */ /* 0x0001e80000000c00 */
[----:B------:R-:W5:Y:S04]  /*13c0*/  LDG.E.CONSTANT R31, desc[UR6][R102.64+0x2c] ;  /* 0x00002c06661f7981 */ /* 0x000f68000c1e9900 */
[----:B------:R1:W-:Y:S04]  /*13d0*/  STS.128 [R97+0x4020], R40 ;  /* 0x0040202861007388 */ /* 0x0003e80000000c00 */
        /* <DEDUP_REMOVED lines=8> */
[----:B-1----:R-:W4:Y:S04]  /*1460*/  LDG.E.CONSTANT R40, desc[UR6][R100.64+0x10] ;  /* 0x0000100664287981 */ /* 0x002f28000c1e9900 */
[----:B------:R-:W4:Y:S04]  /*1470*/  LDG.E.CONSTANT R41, desc[UR6][R100.64+0x14] ;  /* 0x0000140664297981 */ /* 0x000f28000c1e9900 */
[----:B------:R-:W4:Y:S04]  /*1480*/  LDG.E.CONSTANT R42, desc[UR6][R100.64+0x18] ;  /* 0x00001806642a7981 */ /* 0x000f28000c1e9900 */
[----:B------:R-:W4:Y:S04]  /*1490*/  LDG.E.CONSTANT R43, desc[UR6][R100.64+0x1c] ;  /* 0x00001c06642b7981 */ /* 0x000f28000c1e9900 */
[----:B---3--:R0:W-:Y:S04]  /*14a0*/  STS.128 [R97+0x20c0], R20 ;  /* 0x0020c01461007388 */ /* 0x0081e80000000c00 */
[----:B--2---:R1:W-:Y:S04]  /*14b0*/  STS.128 [R97+0x20d0], R24 ;  /* 0x0020d01861007388 */ /* 0x0043e80000000c00 */
[----:B0-----:R-:W2:Y:S04]  /*14c0*/  LDG.E.CONSTANT R20, desc[UR6][R100.64+0x20] ;  /* 0x0000200664147981 */ /* 0x001ea8000c1e9900 */
[----:B------:R-:W2:Y:S04]  /*14d0*/  LDG.E.CONSTANT R21, desc[UR6][R100.64+0x24] ;  /* 0x0000240664157981 */ /* 0x000ea8000c1e9900 */
[----:B------:R-:W2:Y:S04]  /*14e0*/  LDG.E.CONSTANT R22, desc[UR6][R100.64+0x28] ;  /* 0x0000280664167981 */ /* 0x000ea8000c1e9900 */
[----:B------:R-:W2:Y:S04]  /*14f0*/  LDG.E.CONSTANT R23, desc[UR6][R100.64+0x2c] ;  /* 0x00002c0664177981 */ /* 0x000ea8000c1e9900 */
[----:B-1----:R-:W3:Y:S04]  /*1500*/  LDG.E.CONSTANT R24, desc[UR6][R100.64+0x30] ;  /* 0x0000300664187981 */ /* 0x002ee8000c1e9900 */
[----:B------:R-:W3:Y:S04]  /*1510*/  LDG.E.CONSTANT R25, desc[UR6][R100.64+0x34] ;  /* 0x0000340664197981 */ /* 0x000ee8000c1e9900 */
[----:B------:R-:W3:Y:S04]  /*1520*/  LDG.E.CONSTANT R26, desc[UR6][R100.64+0x38] ;  /* 0x00003806641a7981 */ /* 0x000ee8000c1e9900 */
[----:B------:R-:W3:Y:S04]  /*1530*/  LDG.E.CONSTANT R27, desc[UR6][R100.64+0x3c] ;  /* 0x00003c06641b7981 */ /* 0x000ee8000c1e9900 */
[----:B------:R0:W-:Y:S04]  /*1540*/  STS.128 [R97+0x4030], R48 ;  /* 0x0040303061007388 */ /* 0x0001e80000000c00 */
[----:B-----5:R0:W-:Y:S04]  /*1550*/  STS.128 [R97+0x20e0], R28 ;  /* 0x0020e01c61007388 */ /* 0x0201e80000000c00 */
[----:B----4-:R0:W-:Y:S04]  /*1560*/  STS.128 [R97+0x20f0], R32 ;  /* 0x0020f02061007388 */ /* 0x0101e80000000c00 */
[----:B------:R0:W-:Y:S04]  /*1570*/  STS.128 [R97+0x40c0], R36 ;  /* 0x0040c02461007388 */ /* 0x0001e80000000c00 */
[----:B------:R0:W-:Y:S04]  /*1580*/  STS.128 [R97+0x40d0], R40 ;  /* 0x0040d02861007388 */ /* 0x0001e80000000c00 */
[----:B--2---:R0:W-:Y:S04]  /*1590*/  STS.128 [R97+0x40e0], R20 ;  /* 0x0040e01461007388 */ /* 0x0041e80000000c00 */
[----:B---3--:R0:W-:Y:S01]  /*15a0*/  STS.128 [R97+0x40f0], R24 ;  /* 0x0040f01861007388 */ /* 0x0081e20000000c00 */
[----:B------:R-:W-:Y:S05]  /*15b0*/  BRA `(.L_x_108) ;  /* 0x0000000000987947 */ /* 0x000fea0003800000 */
.L_x_107:
[----:B------:R-:W-:Y:S05]  /*15c0*/  @P0 BRA `(.L_x_108) ;  /* 0x0000000000940947 */ /* 0x000fea0003800000 */
[----:B------:R-:W2:Y:S01]  /*15d0*/  S2R R20, SR_TID.X ;  /* 0x0000000000147919 */ /* 0x000ea20000002100 */
[----:B------:R-:W3:Y:S01]  /*15e0*/  S2UR UR5, SR_CgaCtaId ;  /* 0x00000000000579c3 */ /* 0x000ee20000008800 */
[----:B------:R-:W-:Y:S02]  /*15f0*/  UMOV UR4, 0x400 ;  /* 0x0000040000047882 */ /* 0x000fe40000000000 */
[----:B---3--:R-:W-:-:S06]  /*1600*/  ULEA UR4, UR5, UR4, 0x18 ;  /* 0x0000000405047291 */ /* 0x008fcc000f8ec0ff */
[----:B--2---:R-:W-:-:S05]  /*1610*/  LEA R20, R20, UR4, 0x8 ;  /* 0x0000000414147c11 */ /* 0x004fca000f8e40ff */
        /* <DEDUP_REMOVED lines=31> */
[----:B------:R2:W-:Y:S02]  /*1810*/  STS.128 [R20+0x40f0], RZ ;  /* 0x0040f0ff14007388 */ /* 0x0005e40000000c00 */
.L_x_108:
[----:B01----:R-:W-:Y:S05]  /*1820*/  BSYNC.RECONVERGENT B1 ;  /* 0x0000000000017941 */ /* 0x003fea0003800200 */
.L_x_106:
[----:B--2---:R-:W0:Y:S01]  /*1830*/  S2R R20, SR_CTAID.X ;  /* 0x0000000000147919 */ /* 0x004e220000002500 */
[----:B------:R-:W-:Y:S01]  /*1840*/  BSSY.RECONVERGENT B1, `(.L_x_109) ;  /* 0x0000202000017945 */ /* 0x000fe20003800200 */
[----:B------:R-:W-:Y:S01]  /*1850*/  MOV R40, R95 ;  /* 0x0000005f00287202 */ /* 0x000fe20000000f00 */
[----:B------:R-:W0:Y:S01]  /*1860*/  S2R R41, SR_TID.X ;  /* 0x0000000000297919 */ /* 0x000e220000002100 */
[----:B------:R-:W-:Y:S01]  /*1870*/  BAR.SYNC.DEFER_BLOCKING 0x0 ;  /* 0x0000000000007b1d */ /* 0x000fe20000010000 */
[----:B0-----:R-:W-:-:S04]  /*1880*/  LEA R21, R20, R41, 0x5 ;  /* 0x0000002914157211 */ /* 0x001fc800078e28ff */
[----:B------:R-:W-:-:S13]  /*1890*/  ISETP.GE.U32.AND P0, PT, R21, R96, PT ;  /* 0x000000601500720c */ /* 0x000fda0003f06070 */
[----:B------:R-:W-:Y:S05]  /*18a0*/  @P0 BRA `(.L_x_110) ;  /* 0x0000001c00ec0947 */ /* 0x000fea0003800000 */
[----:B------:R-:W-:Y:S01]  /*18b0*/  HFMA2 R37, -RZ, RZ, 0, 0 ;  /* 0x00000000ff257431 */ /* 0x000fe200000001ff */
[----:B------:R-:W-:-:S07]  /*18c0*/  MOV R38, 0xff800000 ;  /* 0xff80000000267802 */ /* 0x000fce0000000f00 */
.L_x_113:
[----:B------:R-:W-:Y:S01]  /*18d0*/  LEA R20, R94, R37, 0x5 ;  /* 0x000000255e147211 */ /* 0x000fe200078e28ff */
[----:B------:R-:W-:Y:S03]  /*18e0*/  BSSY.RECONVERGENT B2, `(.L_x_111) ;  /* 0x0000076000027945 */ /* 0x000fe60003800200 */
[----:B------:R-:W-:-:S13]  /*18f0*/  ISETP.GE.AND P0, PT, R20, UR9, PT ;  /* 0x0000000914007c0c */ /* 0x000fda000bf06270 */
[----:B0-----:R-:W-:Y:S05]  /*1900*/  @P0 BRA `(.L_x_112) ;  /* 0x0000000400cc0947 */ /* 0x001fea0003800000 */
[----:B------:R-:W0:Y:S01]  /*1910*/  S2R R21, SR_CgaCtaId ;  /* 0x0000000000157919 */ /* 0x000e220000008800 */
[----:B------:R-:W-:Y:S02]  /*1920*/  MOV R36, 0x400 ;  /* 0x0000040000247802 */ /* 0x000fe40000000f00 */
[----:B------:R-:W-:Y:S01]  /*1930*/  LEA R43, R37, 0x40, 0x8 ;  /* 0x00000040252b7811 */ /* 0x000fe200078e40ff */
[----:B------:R-:W1:Y:S01]  /*1940*/  S2R R41, SR_TID.X ;  /* 0x0000000000297919 */ /* 0x000e620000002100 */
[----:B0-----:R-:W-:-:S04]  /*1950*/  LEA R36, R21, R36, 0x18 ;  /* 0x0000002415247211 */ /* 0x001fc800078ec0ff */
[-C--:B-1----:R-:W-:Y:S02]  /*1960*/  LEA R48, R41, R36.reuse, 0x8 ;  /* 0x0000002429307211 */ /* 0x082fe400078e40ff */
[----:B------:R-:W-:Y:S02]  /*1970*/  LEA R40, R37, R36, 0x8 ;  /* 0x0000002425287211 */ /* 0x000fe400078e40ff */
[----:B------:R-:W-:Y:S01]  /*1980*/  IADD3 R42, PT, PT, R36, R43, RZ ;  /* 0x0000002b242a7210 */ /* 0x000fe20007ffe0ff */
[----:B------:R-:W-:Y:S04]  /*1990*/  LDS.128 R20, [R48] ;  /* 0x0000000030147984 */ /* 0x000fe80000000c00 */
[----:B------:R-:W0:Y:S04]  /*19a0*/  LDS.128 R32, [R40+0x2000] ;  /* 0x0020000028207984 */ /* 0x000e280000000c00 */
[----:B------:R-:W-:Y:S04]  /*19b0*/  LDS.128 R28, [R48+0x10] ;  /* 0x00001000301c7984 */ /* 0x000fe80000000c00 */
[----:B------:R-:W1:Y:S01]  /*19c0*/  LDS.128 R24, [R40+0x2010] ;  /* 0x0020100028187984 */ /* 0x000e620000000c00 */
[----:B0-----:R-:W-:-:S04]  /*19d0*/  FFMA R20, R20, R32, RZ ;  /* 0x0000002014147223 */ /* 0x001fc800000000ff */
[----:B------:R-:W-:-:S04]  /*19e0*/  FFMA R21, R21, R33, R20 ;  /* 0x0000002115157223 */ /* 0x000fc80000000014 */
[----:B------:R-:W-:-:S04]  /*19f0*/  FFMA R22, R22, R34, R21 ;  /* 0x0000002216167223 */ /* 0x000fc80000000015 */
[----:B------:R-:W-:Y:S02]  /*1a00*/  FFMA R23, R23, R35, R22 ;  /* 0x0000002317177223 */ /* 0x000fe40000000016 */
[----:B------:R-:W-:Y:S02]  /*1a10*/  LDS.128 R32, [R40+0x2020] ;  /* 0x0020200028207984 */ /* 0x000fe40000000c00 */
[----:B-1----:R-:W-:Y:S02]  /*1a20*/  FFMA R24, R28, R24, R23 ;  /* 0x000000181c187223 */ /* 0x002fe40000000017 */
[----:B------:R-:W0:Y:S02]  /*1a30*/  LDS.128 R20, [R48+0x20] ;  /* 0x0000200030147984 */ /* 0x000e240000000c00 */
[----:B------:R-:W-:-:S04]  /*1a40*/  FFMA R25, R29, R25, R24 ;  /* 0x000000191d197223 */ /* 0x000fc80000000018 */
[----:B------:R-:W-:-:S04]  /*1a50*/  FFMA R26, R30, R26, R25 ;  /* 0x0000001a1e1a7223 */ /* 0x000fc80000000019 */
[----:B------:R-:W-:Y:S02]  /*1a60*/  FFMA R39, R31, R27, R26 ;  /* 0x0000001b1f277223 */ /* 0x000fe4000000001a */
[----:B------:R-:W-:Y:S04]  /*1a70*/  LDS.128 R24, [R48+0x30] ;  /* 0x0000300030187984 */ /* 0x000fe80000000c00 */
[----:B------:R1:W2:Y:S02]  /*1a80*/  LDS.128 R28, [R40+0x2030] ;  /* 0x00203000281c7984 */ /* 0x0002a40000000c00 */
[C-C-:B-1----:R-:W-:Y:S02]  /*1a90*/  IADD3 R40, PT, PT, R36.reuse, 0x40, R43.reuse ;  /* 0x0000004024287810 */ /* 0x142fe40007ffe02b */
[----:B------:R-:W-:Y:S01]  /*1aa0*/  IADD3 R43, PT, PT, R36, 0x80, R43 ;  /* 0x00000080242b7810 */ /* 0x000fe20007ffe02b */
[----:B0-----:R-:W-:Y:S01]  /*1ab0*/  FFMA R20, R20, R32, R39 ;  /* 0x0000002014147223 */ /* 0x001fe20000000027 */
[----:B------:R-:W-:-:S03]  /*1ac0*/  LEA R39, R41, 0x40, 0x8 ;  /* 0x0000004029277811 */ /* 0x000fc600078e40ff */
[----:B------:R-:W-:Y:S01]  /*1ad0*/  FFMA R21, R21, R33, R20 ;  /* 0x0000002115157223 */ /* 0x000fe20000000014 */
[C---:B------:R-:W-:Y:S02]  /*1ae0*/  IADD3 R49, PT, PT, R36.reuse, R39, RZ ;  /* 0x0000002724317210 */ /* 0x040fe40007ffe0ff */
[----:B------:R-:W-:Y:S01]  /*1af0*/  IADD3 R48, PT, PT, R36, 0x40, R39 ;  /* 0x0000004024307810 */ /* 0x000fe20007ffe027 */
[----:B------:R-:W-:Y:S01]  /*1b00*/  FFMA R22, R22, R34, R21 ;  /* 0x0000002216167223 */ /* 0x000fe20000000015 */
[----:B------:R-:W-:-:S03]  /*1b10*/  IADD3 R39, PT, PT, R36, 0x80, R39 ;  /* 0x0000008024277810 */ /* 0x000fc60007ffe027 */
[----:B------:R-:W-:Y:S02]  /*1b20*/  FFMA R23, R23, R35, R22 ;  /* 0x0000002317177223 */ /* 0x000fe40000000016 */
[----:B------:R-:W-:Y:S02]  /*1b30*/  LDS.128 R32, [R42+0x2000] ;  /* 0x002000002a207984 */ /* 0x000fe40000000c00 */
[----:B--2---:R-:W-:Y:S02]  /*1b40*/  FFMA R24, R24, R28, R23 ;  /* 0x0000001c18187223 */ /* 0x004fe40000000017 */
[----:B------:R-:W0:Y:S02]  /*1b50*/  LDS.128 R20, [R49] ;  /* 0x0000000031147984 */ /* 0x000e240000000c00 */
[----:B------:R-:W-:-:S04]  /*1b60*/  FFMA R25, R25, R29, R24 ;  /* 0x0000001d19197223 */ /* 0x000fc80000000018 */
[----:B------:R-:W-:-:S04]  /*1b70*/  FFMA R26, R26, R30, R25 ;  /* 0x0000001e1a1a7223 */ /* 0x000fc80000000019 */
[----:B------:R-:W-:Y:S02]  /*1b80*/  FFMA R27, R27, R31, R26 ;  /* 0x0000001f1b1b7223 */ /* 0x000fe4000000001a */
[----:B------:R-:W-:Y:S02]  /*1b90*/  LDS.128 R28, [R42+0x2010] ;  /* 0x002010002a1c7984 */ /* 0x000fe40000000c00 */
[----:B0-----:R-:W-:Y:S02]  /*1ba0*/  FFMA R20, R20, R32, R27 ;  /* 0x0000002014147223 */ /* 0x001fe4000000001b */
[----:B------:R-:W0:Y:S02]  /*1bb0*/  LDS.128 R24, [R49+0x10] ;  /* 0x0000100031187984 */ /* 0x000e240000000c00 */
        /* <DEDUP_REMOVED lines=57> */
[----:B------:R-:W-:Y:S04]  /*1f50*/  LDS.128 R24, [R39+0x30] ;  /* 0x0000300027187984 */ /* 0x000fe80000000c00 */
[----:B------:R-:W1:Y:S01]  /*1f60*/  LDS.128 R28, [R43+0x2030] ;  /* 0x002030002b1c7984 */ /* 0x000e620000000c00 */
[----:B0-----:R-:W-:-:S04]  /*1f70*/  FFMA R20, R20, R32, R49 ;  /* 0x0000002014147223 */ /* 0x001fc80000000031 */
[----:B------:R-:W-:-:S04]  /*1f80*/  FFMA R21, R21, R33, R20 ;  /* 0x0000002115157223 */ /* 0x000fc80000000014 */
[----:B------:R-:W-:Y:S01]  /*1f90*/  FFMA R22, R22, R34, R21 ;  /* 0x0000002216167223 */ /* 0x000fe20000000015 */
[----:B------:R-:W-:-:S03]  /*1fa0*/  LEA R21, R41, R37, 0x5 ;  /* 0x0000002529157211 */ /* 0x000fc600078e28ff */
[----:B------:R-:W-:Y:S01]  /*1fb0*/  FFMA R23, R23, R35, R22 ;  /* 0x0000002317177223 */ /* 0x000fe20000000016 */
[----:B------:R-:W-:-:S03]  /*1fc0*/  LEA R36, R21, R36, 0x2 ;  /* 0x0000002415247211 */ /* 0x000fc600078e10ff */
[----:B-1----:R-:W-:-:S04]  /*1fd0*/  FFMA R24, R24, R28, R23 ;  /* 0x0000001c18187223 */ /* 0x002fc80000000017 */
[----:B------:R-:W-:-:S04]  /*1fe0*/  FFMA R25, R25, R29, R24 ;  /* 0x0000001d19197223 */ /* 0x000fc80000000018 */
[----:B------:R-:W-:-:S04]  /*1ff0*/  FFMA R26, R26, R30, R25 ;  /* 0x0000001e1a1a7223 */ /* 0x000fc80000000019 */
[----:B------:R-:W-:-:S04]  /*2000*/  FFMA R26, R27, R31, R26 ;  /* 0x0000001f1b1a7223 */ /* 0x000fc8000000001a */
[----:B------:R-:W-:-:S05]  /*2010*/  FMUL R21, R26, UR8 ;  /* 0x000000081a157c20 */ /* 0x000fca0008400000 */
[----:B------:R0:W-:Y:S01]  /*2020*/  STS [R36+0x6000], R21 ;  /* 0x0060001524007388 */ /* 0x0001e20000000800 */
[----:B------:R-:W-:-:S07]  /*2030*/  FMNMX R38, R38, R21, !PT ;  /* 0x0000001526267209 */ /* 0x000fce0007800000 */
.L_x_112:
[----:B------:R-:W-:Y:S05]  /*2040*/  BSYNC.RECONVERGENT B2 ;  /* 0x0000000000027941 */ /* 0x000fea0003800200 */
.L_x_111:
[----:B------:R-:W-:-:S04]  /*2050*/  IADD3 R37, PT, PT, R37, 0x1, RZ ;  /* 0x0000000125257810 */ /* 0x000fc80007ffe0ff */
[----:B------:R-:W-:-:S13]  /*2060*/  ISETP.NE.AND P0, PT, R37, 0x20, PT ;  /* 0x000000202500780c */ /* 0x000fda0003f05270 */
[----:B------:R-:W-:Y:S05]  /*2070*/  @P0 BRA `(.L_x_113) ;  /* 0xfffffff800140947 */ /* 0x000fea000383ffff */
[----:B------:R-:W-:Y:S02]  /*2080*/  FMNMX R40, R38, R95, !PT ;  /* 0x0000005f26287209 */ /* 0x000fe40007800000 */
[----:B0-----:R-:W-:-:S03]  /*2090*/  CS2R R20, SRZ ;  /* 0x0000000000147805 */ /* 0x001fc6000001ff00 */
[----:B------:R-:W-:-:S07]  /*20a0*/  FADD R22, -R40, R95 ;  /* 0x0000005f28167221 */ /* 0x000fce0000000100 */
.L_x_130:
[----:B0-----:R-:W0:Y:S01]  /*20b0*/  LDC R27, c[0x0][0x3a0] ;  /* 0x0000e800ff1b7b82 */ /* 0x001e220000000800 */
[----:B------:R-:W-:Y:S01]  /*20c0*/  LEA R26, R94, R20, 0x5 ;  /* 0x000000145e1a7211 */ /* 0x000fe200078e28ff */
[----:B------:R-:W-:Y:S03]  /*20d0*/  BSSY.RECONVERGENT B2, `(.L_x_114) ;  /* 0x0000026000027945 */ /* 0x000fe60003800200 */
[C---:B------:R-:W-:Y:S02]  /*20e0*/  IADD3 R23, PT, PT, R26.reuse, 0x1, RZ ;  /* 0x000000011a177810 */ /* 0x040fe40007ffe0ff */
[C---:B-1234-:R-:W-:Y:S02]  /*20f0*/  IADD3 R24, PT, PT, R26.reuse, 0x2, RZ ;  /* 0x000000021a187810 */ /* 0x05efe40007ffe0ff */
[C---:B------:R-:W-:Y:S02]  /*2100*/  IADD3 R25, PT, PT, R26.reuse, 0x3, RZ ;  /* 0x000000031a197810 */ /* 0x040fe40007ffe0ff */
[----:B0-----:R-:W-:-:S02]  /*2110*/  ISETP.GE.AND P6, PT, R26, R27, PT ;  /* 0x0000001b1a00720c */ /* 0x001fc40003fc6270 */
[-C--:B------:R-:W-:Y:S02]  /*2120*/  ISETP.GE.AND P2, PT, R23, R27.reuse, PT ;  /* 0x0000001b1700720c */ /* 0x080fe40003f46270 */
[-C--:B------:R-:W-:Y:S02]  /*2130*/  ISETP.GE.AND P0, PT, R24, R27.reuse, PT ;  /* 0x0000001b1800720c */ /* 0x080fe40003f06270 */
[----:B------:R-:W-:Y:S02]  /*2140*/  ISETP.GE.AND P1, PT, R25, R27, PT ;  /* 0x0000001b1900720c */ /* 0x000fe40003f26270 */
[C---:B------:R-:W-:Y:S02]  /*2150*/  IADD3 R23, PT, PT, R26.reuse, 0x4, RZ ;  /* 0x000000041a177810 */ /* 0x040fe40007ffe0ff */
[C---:B------:R-:W-:Y:S02]  /*2160*/  IADD3 R24, PT, PT, R26.reuse, 0x5, RZ ;  /* 0x000000051a187810 */ /* 0x040fe40007ffe0ff */
[----:B------:R-:W-:-:S02]  /*2170*/  IADD3 R25, PT, PT, R26, 0x6, RZ ;  /* 0x000000061a197810 */ /* 0x000fc40007ffe0ff */
[----:B------:R-:W-:Y:S02]  /*2180*/  IADD3 R26, PT, PT, R26, 0x7, RZ ;  /* 0x000000071a1a7810 */ /* 0x000fe40007ffe0ff */
[----:B------:R-:W-:Y:S02]  /*2190*/  P2R R28, PR, RZ, 0x4 ;  /* 0x00000004ff1c7803 */ /* 0x000fe40000000000 */
[-C--:B------:R-:W-:Y:S02]  /*21a0*/  ISETP.GE.AND P2, PT, R23, R27.reuse, PT ;  /* 0x0000001b1700720c */ /* 0x080fe40003f46270 */
[-C--:B------:R-:W-:Y:S02]  /*21b0*/  ISETP.GE.AND P3, PT, R24, R27.reuse, PT ;  /* 0x0000001b1800720c */ /* 0x080fe40003f66270 */
[-C--:B------:R-:W-:Y:S02]  /*21c0*/  ISETP.GE.AND P4, PT, R25, R27.reuse, PT ;  /* 0x0000001b1900720c */ /* 0x080fe40003f86270 */
[----:B------:R-:W-:Y:S01]  /*21d0*/  ISETP.GE.AND P5, PT, R26, R27, PT ;  /* 0x0000001b1a00720c */ /* 0x000fe20003fa6270 */
[----:B------:R-:W-:-:S12]  /*21e0*/  @P6 BRA `(.L_x_115) ;  /* 0x0000000000506947 */ /* 0x000fd80003800000 */
[----:B------:R-:W0:Y:S01]  /*21f0*/  S2R R41, SR_TID.X ;  /* 0x0000000000297919 */ /* 0x000e220000002100 */
[----:B------:R-:W1:Y:S01]  /*2200*/  S2UR UR5, SR_CgaCtaId ;  /* 0x00000000000579c3 */ /* 0x000e620000008800 */
[----:B------:R-:W-:Y:S01]  /*2210*/  UMOV UR4, 0x400 ;  /* 0x0000040000047882 */ /* 0x000fe20000000000 */
[----:B------:R-:W-:Y:S01]  /*2220*/  HFMA2 R27, -RZ, RZ, 3.7421875, 0 ;  /* 0x437c0000ff1b7431 */ /* 0x000fe200000001ff */
[----:B------:R-:W-:Y:S01]  /*2230*/  MOV R24, 0x3bbb989d ;  /* 0x3bbb989d00187802 */ /* 0x000fe20000000f00 */
[----:B-1----:R-:W-:Y:S01]  /*2240*/  ULEA UR4, UR5, UR4, 0x18 ;  /* 0x0000000405047291 */ /* 0x002fe2000f8ec0ff */
[----:B0-----:R-:W-:-:S05]  /*2250*/  LEA R23, R41, R20, 0x5 ;  /* 0x0000001429177211 */ /* 0x001fca00078e28ff */
[----:B------:R-:W-:-:S05]  /*2260*/  LEA R23, R23, UR4, 0x2 ;  /* 0x0000000417177c11 */ /* 0x000fca000f8e10ff */
[----:B------:R-:W0:Y:S02]  /*2270*/  LDS R25, [R23+0x6000] ;  /* 0x0060000017197984 */ /* 0x000e240000000800 */
[----:B0-----:R-:W-:-:S04]  /*2280*/  FADD R25, -R40, R25 ;  /* 0x0000001928197221 */ /* 0x001fc80000000100 */
        /* <DEDUP_REMOVED lines=9> */
[----:B------:R0:W-:Y:S06]  /*2320*/  STS [R23+0x6000], R24 ;  /* 0x0060001817007388 */ /* 0x0001ec0000000800 */
.L_x_115:
[----:B------:R-:W-:Y:S05]  /*2330*/  BSYNC.RECONVERGENT B2 ;  /* 0x0000000000027941 */ /* 0x000fea0003800200 */
.L_x_114:
[----:B------:R-:W-:Y:S01]  /*2340*/  ISETP.NE.AND P6, PT, R28, RZ, PT ;  /* 0x000000ff1c00720c */ /* 0x000fe20003fc5270 */
[----:B------:R-:W-:-:S12]  /*2350*/  BSSY.RECONVERGENT B2, `(.L_x_116) ;  /* 0x0000016000027945 */ /* 0x000fd80003800200 */
[----:B------:R-:W-:Y:S05]  /*2360*/  @P6 BRA `(.L_x_117) ;  /* 0x0000000000506947 */ /* 0x000fea0003800000 */
[----:B------:R-:W1:Y:S01]  /*2370*/  S2R R41, SR_TID.X ;  /* 0x0000000000297919 */ /* 0x000e620000002100 */
[----:B------:R-:W2:Y:S01]  /*2380*/  S2UR UR5, SR_CgaCtaId ;  /* 0x00000000000579c3 */ /* 0x000ea20000008800 */
[----:B------:R-:W-:Y:S01]  /*2390*/  UMOV UR4, 0x400 ;  /* 0x0000040000047882 */ /* 0x000fe20000000000 */
[----:B------:R-:W-:Y:S01]  /*23a0*/  HFMA2 R27, -RZ, RZ, 3.7421875, 0 ;  /* 0x437c0000ff1b7431 */ /* 0x000fe200000001ff */
[----:B0-----:R-:W-:Y:S01]  /*23b0*/  MOV R24, 0x3bbb989d ;  /* 0x3bbb989d00187802 */ /* 0x001fe20000000f00 */
[----:B--2---:R-:W-:Y:S01]  /*23c0*/  ULEA UR4, UR5, UR4, 0x18 ;  /* 0x0000000405047291 */ /* 0x004fe2000f8ec0ff */
[----:B-1----:R-:W-:-:S05]  /*23d0*/  LEA R23, R41, R20, 0x5 ;  /* 0x0000001429177211 */ /* 0x002fca00078e28ff */
        /* <DEDUP_REMOVED lines=13> */
.L_x_117:
[----:B------:R-:W-:Y:S05]  /*24b0*/  BSYNC.RECONVERGENT B2 ;  /* 0x0000000000027941 */ /* 0x000fea0003800200 */
.L_x_116:
[----:B------:R-:W-:Y:S04]  /*24c0*/  BSSY.RECONVERGENT B2, `(.L_x_118) ;  /* 0x0000016000027945 */ /* 0x000fe80003800200 */
[----:B------:R-:W-:Y:S05]  /*24d0*/  @P0 BRA `(.L_x_119) ;  /* 0x0000000000500947 */ /* 0x000fea0003800000 */
[----:B------:R-:W2:Y:S01]  /*24e0*/  S2R R41, SR_TID.X ;  /* 0x0000000000297919 */ /* 0x000ea20000002100 */
[----:B------:R-:W3:Y:S01]  /*24f0*/  S2UR UR5, SR_CgaCtaId ;  /* 0x00000000000579c3 */ /* 0x000ee20000008800 */
[----:B------:R-:W-:Y:S01]  /*2500*/  UMOV UR4, 0x400 ;  /* 0x0000040000047882 */ /* 0x000fe20000000000 */
[----:B------:R-:W-:Y:S01]  /*2510*/  HFMA2 R27, -RZ, RZ, 3.7421875, 0 ;  /* 0x437c0000ff1b7431 */ /* 0x000fe200000001ff */
[----:B01----:R-:W-:Y:S01]  /*2520*/  MOV R24, 0x3bbb989d ;  /* 0x3bbb989d00187802 */ /* 0x003fe20000000f00 */
[----:B---3--:R-:W-:Y:S01]  /*2530*/  ULEA UR4, UR5, UR4, 0x18 ;  /* 0x0000000405047291 */ /* 0x008fe2000f8ec0ff */
[----:B--2---:R-:W-:-:S05]  /*2540*/  LEA R23, R41, R20, 0x5 ;  /* 0x0000001429177211 */ /* 0x004fca00078e28ff */
        /* <DEDUP_REMOVED lines=13> */
.L_x_119:
[----:B------:R-:W-:Y:S05]  /*2620*/  BSYNC.RECONVERGENT B2 ;  /* 0x0000000000027941 */ /* 0x000fea0003800200 */
.L_x_118:
[----:B------:R-:W-:Y:S04]  /*2630*/  BSSY.RECONVERGENT B2, `(.L_x_120) ;  /* 0x0000016000027945 */ /* 0x000fe80003800200 */
[----:B------:R-:W-:Y:S05]  /*2640*/  @P1 BRA `(.L_x_121) ;  /* 0x0000000000501947 */ /* 0x000fea0003800000 */
[----:B------:R-:W3:Y:S01]  /*2650*/  S2R R41, SR_TID.X ;  /* 0x0000000000297919 */ /* 0x000ee20000002100 */
[----:B------:R-:W4:Y:S01]  /*2660*/  S2UR UR5, SR_CgaCtaId ;  /* 0x00000000000579c3 */ /* 0x000f220000008800 */
[----:B------:R-:W-:Y:S01]  /*2670*/  UMOV UR4, 0x400 ;  /* 0x0000040000047882 */ /* 0x000fe20000000000 */
[----:B------:R-:W-:Y:S01]  /*2680*/  HFMA2 R27, -RZ, RZ, 3.7421875, 0 ;  /* 0x437c0000ff1b7431 */ /* 0x000fe200000001ff */
[----:B012---:R-:W-:Y:S01]  /*2690*/  MOV R24, 0x3bbb989d ;  /* 0x3bbb989d00187802 */ /* 0x007fe20000000f00 */
[----:B----4-:R-:W-:Y:S01]  /*26a0*/  ULEA UR4, UR5, UR4, 0x18 ;  /* 0x0000000405047291 */ /* 0x010fe2000f8ec0ff */
[----:B---3--:R-:W-:-:S05]  /*26b0*/  LEA R23, R41, R20, 0x5 ;  /* 0x0000001429177211 */ /* 0x008fca00078e28ff */
        /* <DEDUP_REMOVED lines=13> */
.L_x_121:
[----:B------:R-:W-:Y:S05]  /*2790*/  BSYNC.RECONVERGENT B2 ;  /* 0x0000000000027941 */ /* 0x000fea0003800200 */
.L_x_120:
[----:B------:R-:W-:Y:S04]  /*27a0*/  BSSY.RECONVERGENT B2, `(.L_x_122) ;  /* 0x0000016000027945 */ /* 0x000fe80003800200 */
[----:B------:R-:W-:Y:S05]  /*27b0*/  @P2 BRA `(.L_x_123) ;  /* 0x0000000000502947 */ /* 0x000fea0003800000 */
[----:B------:R-:W4:Y:S01]  /*27c0*/  S2R R41, SR_TID.X ;  /* 0x0000000000297919 */ /* 0x000f220000002100 */
[----:B------:R-:W5:Y:S01]  /*27d0*/  S2UR UR5, SR_CgaCtaId ;  /* 0x00000000000579c3 */ /* 0x000f620000008800 */
[----:B------:R-:W-:Y:S01]  /*27e0*/  UMOV UR4, 0x400 ;  /* 0x0000040000047882 */ /* 0x000fe20000000000 */
[----:B------:R-:W-:Y:S01]  /*27f0*/  HFMA2 R27, -RZ, RZ, 3.7421875, 0 ;  /* 0x437c0000ff1b7431 */ /* 0x000fe200000001ff */
[----:B0123--:R-:W-:Y:S01]  /*2800*/  MOV R24, 0x3bbb989d ;  /* 0x3bbb989d00187802 */ /* 0x00ffe20000000f00 */
[----:B-----5:R-:W-:Y:S01]  /*2810*/  ULEA UR4, UR5, UR4, 0x18 ;  /* 0x0000000405047291 */ /* 0x020fe2000f8ec0ff */
[----:B----4-:R-:W-:-:S05]  /*2820*/  LEA R23, R41, R20, 0x5 ;  /* 0x0000001429177211 */ /* 0x010fca00078e28ff */
        /* <DEDUP_REMOVED lines=13> */
.L_x_123:
[----:B------:R-:W-:Y:S05]  /*2900*/  BSYNC.RECONVERGENT B2 ;  /* 0x0000000000027941 */ /* 0x000fea0003800200 */
.L_x_122:
[----:B------:R-:W-:Y:S04]  /*2910*/  BSSY.RECONVERGENT B2, `(.L_x_124) ;  /* 0x0000016000027945 */ /* 0x000fe80003800200 */
[----:B------:R-:W-:Y:S05]  /*2920*/  @P3 BRA `(.L_x_125) ;  /* 0x0000000000503947 */ /* 0x000fea0003800000 */
[----:B------:R-:W5:Y:S01]  /*2930*/  S2R R41, SR_TID.X ;  /* 0x0000000000297919 */ /* 0x000f620000002100 */
[----:B------:R-:W5:Y:S01]  /*2940*/  S2UR UR5, SR_CgaCtaId ;  /* 0x00000000000579c3 */ /* 0x000f620000008800 */
[----:B------:R-:W-:Y:S01]  /*2950*/  UMOV UR4, 0x400 ;  /* 0x0000040000047882 */ /* 0x000fe20000000000 */
[----:B------:R-:W-:Y:S01]  /*2960*/  HFMA2 R27, -RZ, RZ, 3.7421875, 0 ;  /* 0x437c0000ff1b7431 */ /* 0x000fe200000001ff */
[----:B01234-:R-:W-:Y:S01]  /*2970*/  MOV R24, 0x3bbb989d ;  /* 0x3bbb989d00187802 */ /* 0x01ffe20000000f00 */
[----:B-----5:R-:W-:Y:S01]  /*2980*/  ULEA UR4, UR5, UR4, 0x18 ;  /* 0x0000000405047291 */ /* 0x020fe2000f8ec0ff */
[----:B------:R-:W-:-:S05]  /*2990*/  LEA R23, R41, R20, 0x5 ;  /* 0x0000001429177211 */ /* 0x000fca00078e28ff */
        /* <DEDUP_REMOVED lines=13> */
.L_x_125:
[----:B------:R-:W-:Y:S05]  /*2a70*/  BSYNC.RECONVERGENT B2 ;  /* 0x0000000000027941 */ /* 0x000fea0003800200 */
.L_x_124:
        /* <DEDUP_REMOVED lines=22> */
.L_x_127:
[----:B------:R-:W-:Y:S05]  /*2be0*/  BSYNC.RECONVERGENT B2 ;  /* 0x0000000000027941 */ /* 0x000fea0003800200 */
.L_x_126:
        /* <DEDUP_REMOVED lines=22> */
.L_x_129:
[----:B------:R-:W-:Y:S05]  /*2d50*/  BSYNC.RECONVERGENT B2 ;  /* 0x0000000000027941 */ /* 0x000fea0003800200 */
.L_x_128:
[----:B------:R-:W-:-:S04]  /*2d60*/  IADD3 R20, PT, PT, R20, 0x8, RZ ;  /* 0x0000000814147810 */ /* 0x000fc80007ffe0ff */
[----:B------:R-:W-:-:S13]  /*2d70*/  ISETP.NE.AND P0, PT, R20, 0x20, PT ;  /* 0x000000201400780c */ /* 0x000fda0003f05270 */
[----:B------:R-:W-:Y:S05]  /*2d80*/  @P0 BRA `(.L_x_130) ;  /* 0xfffffff000c80947 */ /* 0x000fea000383ffff */
[----:B01234-:R-:W-:Y:S01]  /*2d90*/  HFMA2 R25, -RZ, RZ, 3.7421875, 0 ;  /* 0x437c0000ff197431 */ /* 0x01ffe200000001ff */
[----:B------:R-:W-:Y:S01]  /*2da0*/  MOV R23, 0x3bbb989d ;  /* 0x3bbb989d00177802 */ /* 0x000fe20000000f00 */
[----:B------:R-:W0:Y:S01]  /*2db0*/  LDC R96, c[0x0][0x3a0] ;  /* 0x0000e800ff607b82 */ /* 0x000e220000000800 */
[----:B------:R-:W-:-:S03]  /*2dc0*/  MOV R43, RZ ;  /* 0x000000ff002b7202 */ /* 0x000fc60000000f00 */
[----:B------:R-:W-:-:S04]  /*2dd0*/  FFMA.SAT R20, R22, R23, 0.5 ;  /* 0x3f00000016147423 */ /* 0x000fc80000002017 */
[----:B------:R-:W-:-:S04]  /*2de0*/  FFMA.RM R20, R20, R25, 12582913 ;  /* 0x4b40000114147423 */ /* 0x000fc80000004019 */
[C---:B------:R-:W-:Y:S01]  /*2df0*/  FADD R23, R20.reuse, -12583039 ;  /* 0xcb40007f14177421 */ /* 0x040fe20000000000 */
[----:B------:R-:W-:-:S03]  /*2e00*/  SHF.L.U32 R20, R20, 0x17, RZ ;  /* 0x0000001714147819 */ /* 0x000fc600000006ff */
[----:B------:R-:W-:-:S04]  /*2e10*/  FFMA R23, R22, 1.4426950216293334961, -R23 ;  /* 0x3fb8aa3b16177823 */ /* 0x000fc80000000817 */
[----:B------:R-:W-:-:S06]  /*2e20*/  FFMA R23, R22, 1.925963033500011079e-08, R23 ;  /* 0x32a5706016177823 */ /* 0x000fcc0000000017 */
[----:B------:R-:W1:Y:S02]  /*2e30*/  MUFU.EX2 R23, R23 ;  /* 0x0000001700177308 */ /* 0x000e640000000800 */
[----:B-1----:R-:W-:-:S04]  /*2e40*/  FMUL R20, R23, R20 ;  /* 0x0000001417147220 */ /* 0x002fc80000400000 */
[-C--:B------:R-:W-:Y:S01]  /*2e50*/  FFMA R16, R16, R20.reuse, R21 ;  /* 0x0000001410107223 */ /* 0x080fe20000000015 */
[-C--:B------:R-:W-:Y:S01]  /*2e60*/  FMUL R19, R19, R20.reuse ;  /* 0x0000001413137220 */ /* 0x080fe20000400000 */
        /* <DEDUP_REMOVED lines=62> */
[----:B0-----:R-:W-:-:S07]  /*3250*/  FMUL R92, R92, R20 ;  /* 0x000000145c5c7220 */ /* 0x001fce0000400000 */
.L_x_133:
[----:B------:R-:W-:Y:S01]  /*3260*/  LEA R21, R94, R43, 0x5 ;  /* 0x0000002b5e157211 */ /* 0x000fe200078e28ff */
[----:B------:R-:W-:Y:S03]  /*3270*/  BSSY.RECONVERGENT B2, `(.L_x_131) ;  /* 0x000005b000027945 */ /* 0x000fe60003800200 */
[----:B------:R-:W-:-:S13]  /*3280*/  ISETP.GE.AND P0, PT, R21, R96, PT ;  /* 0x000000601500720c */ /* 0x000fda0003f06270 */
[----:B------:R-:W-:Y:S05]  /*3290*/  @P0 BRA `(.L_x_132) ;  /* 0x0000000400600947 */ /* 0x000fea0003800000 */
[----:B------:R-:W0:Y:S01]  /*32a0*/  S2R R41, SR_TID.X ;  /* 0x0000000000297919 */ /* 0x000e220000002100 */
[----:B------:R-:W1:Y:S01]  /*32b0*/  S2UR UR5, SR_CgaCtaId ;  /* 0x00000000000579c3 */ /* 0x000e620000008800 */
[----:B------:R-:W-:Y:S02]  /*32c0*/  UMOV UR4, 0x400 ;  /* 0x0000040000047882 */ /* 0x000fe40000000000 */
[----:B-1----:R-:W-:-:S06]  /*32d0*/  ULEA UR4, UR5, UR4, 0x18 ;  /* 0x0000000405047291 */ /* 0x002fcc000f8ec0ff */
[----:B------:R-:W-:Y:S02]  /*32e0*/  LEA R48, R43, UR4, 0x8 ;  /* 0x000000042b307c11 */ /* 0x000fe4000f8e40ff */
[----:B0-----:R-:W-:-:S03]  /*32f0*/  LEA R20, R41, R43, 0x5 ;  /* 0x0000002b29147211 */ /* 0x001fc600078e28ff */
[----:B------:R-:W-:Y:S01]  /*3300*/  LDS.128 R28, [R48+0x4000] ;  /* 0x00400000301c7984 */ /* 0x000fe20000000c00 */
[----:B------:R-:W-:-:S03]  /*3310*/  LEA R42, R20, UR4, 0x2 ;  /* 0x00000004142a7c11 */ /* 0x000fc6000f8e10ff */
[----:B------:R-:W-:Y:S04]  /*3320*/  LDS.128 R32, [R48+0x4010] ;  /* 0x0040100030207984 */ /* 0x000fe80000000c00 */
[----:B------:R-:W0:Y:S04]  /*3330*/  LDS R42, [R42+0x6000] ;  /* 0x006000002a2a7984 */ /* 0x000e280000000800 */
[----:B------:R-:W1:Y:S04]  /*3340*/  LDS.128 R24, [R48+0x4020] ;  /* 0x0040200030187984 */ /* 0x000e680000000c00 */
[----:B------:R-:W2:Y:S04]  /*3350*/  LDS.128 R20, [R48+0x4030] ;  /* 0x0040300030147984 */ /* 0x000ea80000000c00 */
[----:B------:R-:W3:Y:S01]  /*3360*/  LDS.128 R36, [R48+0x40f0] ;  /* 0x0040f00030247984 */ /* 0x000ee20000000c00 */
[C---:B0-----:R-:W-:Y:S01]  /*3370*/  FFMA R19, R42.reuse, R28, R19 ;  /* 0x0000001c2a137223 */ /* 0x041fe20000000013 */
[C---:B------:R-:W-:Y:S01]  /*3380*/  FFMA R14, R42.reuse, R29, R14 ;  /* 0x0000001d2a0e7223 */ /* 0x040fe2000000000e */
[C---:B------:R-:W-:Y:S01]  /*3390*/  FFMA R17, R42.reuse, R30, R17 ;  /* 0x0000001e2a117223 */ /* 0x040fe20000000011 */
[C---:B------:R-:W-:Y:S01]  /*33a0*/  FFMA R12, R42.reuse, R31, R12 ;  /* 0x0000001f2a0c7223 */ /* 0x040fe2000000000c */
[C---:B------:R-:W-:Y:S01]  /*33b0*/  FFMA R15, R42.reuse, R32, R15 ;  /* 0x000000202a0f7223 */ /* 0x040fe2000000000f */
[C---:B------:R-:W-:Y:S01]  /*33c0*/  FFMA R10, R42.reuse, R33, R10 ;  /* 0x000000212a0a7223 */ /* 0x040fe2000000000a */
[C---:B------:R-:W-:Y:S01]  /*33d0*/  FFMA R13, R42.reuse, R34, R13 ;  /* 0x000000222a0d7223 */ /* 0x040fe2000000000d */
[C---:B------:R-:W-:Y:S01]  /*33e0*/  FFMA R8, R42.reuse, R35, R8 ;  /* 0x000000232a087223 */ /* 0x040fe20000000008 */
[C---:B-1----:R-:W-:Y:S01]  /*33f0*/  FFMA R11, R42.reuse, R24, R11 ;  /* 0x000000182a0b7223 */ /* 0x042fe2000000000b */
[C---:B------:R-:W-:Y:S01]  /*3400*/  FFMA R6, R42.reuse, R25, R6 ;  /* 0x000000192a067223 */ /* 0x040fe20000000006 */
[C---:B------:R-:W-:Y:S01]  /*3410*/  FFMA R9, R42.reuse, R26, R9 ;  /* 0x0000001a2a097223 */ /* 0x040fe20000000009 */
[C---:B------:R-:W-:Y:S01]  /*3420*/  FFMA R4, R42.reuse, R27, R4 ;  /* 0x0000001b2a047223 */ /* 0x040fe20000000004 */
[----:B------:R-:W0:Y:S01]  /*3430*/  LDS.128 R32, [R48+0x4040] ;  /* 0x0040400030207984 */ /* 0x000e220000000c00 */
[C---:B--2---:R-:W-:Y:S01]  /*3440*/  FFMA R7, R42.reuse, R20, R7 ;  /* 0x000000142a077223 */ /* 0x044fe20000000007 */
[C---:B------:R-:W-:Y:S01]  /*3450*/  FFMA R2, R42.reuse, R21, R2 ;  /* 0x000000152a027223 */ /* 0x040fe20000000002 */
[C---:B------:R-:W-:Y:S01]  /*3460*/  FFMA R5, R42.reuse, R22, R5 ;  /* 0x000000162a057223 */ /* 0x040fe20000000005 */
[----:B------:R-:W1:Y:S01]  /*3470*/  LDS.128 R28, [R48+0x4050] ;  /* 0x00405000301c7984 */ /* 0x000e620000000c00 */
[C---:B------:R-:W-:Y:S01]  /*3480*/  FFMA R0, R42.reuse, R23, R0 ;  /* 0x000000172a007223 */ /* 0x040fe20000000000 */
[C---:B---3--:R-:W-:Y:S01]  /*3490*/  FFMA R86, R42.reuse, R36, R86 ;  /* 0x000000242a567223 */ /* 0x048fe20000000056 */
[C---:B------:R-:W-:Y:S01]  /*34a0*/  FFMA R88, R42.reuse, R37, R88 ;  /* 0x000000252a587223 */ /* 0x040fe20000000058 */
[----:B------:R-:W2:Y:S01]  /*34b0*/  LDS.128 R24, [R48+0x4060] ;  /* 0x0040600030187984 */ /* 0x000ea20000000c00 */
[C---:B------:R-:W-:Y:S01]  /*34c0*/  FFMA R90, R42.reuse, R38, R90 ;  /* 0x000000262a5a7223 */ /* 0x040fe2000000005a */
[----:B------:R-:W-:-:S02]  /*34d0*/  FFMA R92, R42, R39, R92 ;  /* 0x000000272a5c7223 */ /* 0x000fc4000000005c */
[----:B------:R-:W3:Y:S01]  /*34e0*/  LDS.128 R20, [R48+0x4070] ;  /* 0x0040700030147984 */ /* 0x000ee20000000c00 */
[C---:B0-----:R-:W-:Y:S01]  /*34f0*/  FFMA R3, R42.reuse, R32, R3 ;  /* 0x000000202a037223 */ /* 0x041fe20000000003 */
[C---:B------:R-:W-:Y:S01]  /*3500*/  FFMA R45, R42.reuse, R33, R45 ;  /* 0x000000212a2d7223 */ /* 0x040fe2000000002d */
[C---:B------:R-:W-:Y:S01]  /*3510*/  FFMA R47, R42.reuse, R34, R47 ;  /* 0x000000222a2f7223 */ /* 0x040fe2000000002f */
[C---:B------:R-:W-:Y:S01]  /*3520*/  FFMA R53, R42.reuse, R35, R53 ;  /* 0x000000232a357223 */ /* 0x040fe20000000035 */
[C---:B-1----:R-:W-:Y:S01]  /*3530*/  FFMA R55, R42.reuse, R28, R55 ;  /* 0x0000001c2a377223 */ /* 0x042fe20000000037 */
[C---:B------:R-:W-:Y:S01]  /*3540*/  FFMA R57, R42.reuse, R29, R57 ;  /* 0x0000001d2a397223 */ /* 0x040fe20000000039 */
[C---:B------:R-:W-:Y:S01]  /*3550*/  FFMA R59, R42.reuse, R30, R59 ;  /* 0x0000001e2a3b7223 */ /* 0x040fe2000000003b */
[C---:B------:R-:W-:Y:S01]  /*3560*/  FFMA R61, R42.reuse, R31, R61 ;  /* 0x0000001f2a3d7223 */ /* 0x040fe2000000003d */
[C---:B--2---:R-:W-:Y:S01]  /*3570*/  FFMA R63, R42.reuse, R24, R63 ;  /* 0x000000182a3f7223 */ /* 0x044fe2000000003f */
[C---:B------:R-:W-:Y:S01]  /*3580*/  FFMA R65, R42.reuse, R25, R65 ;  /* 0x000000192a417223 */ /* 0x040fe20000000041 */
[C---:B------:R-:W-:Y:S01]  /*3590*/  FFMA R67, R42.reuse, R26, R67 ;  /* 0x0000001a2a437223 */ /* 0x040fe20000000043 */
[C---:B------:R-:W-:Y:S01]  /*35a0*/  FFMA R69, R42.reuse, R27, R69 ;  /* 0x0000001b2a457223 */ /* 0x040fe20000000045 */
[----:B------:R-:W0:Y:S01]  /*35b0*/  LDS.128 R32, [R48+0x4080] ;  /* 0x0040800030207984 */ /* 0x000e220000000c00 */
[C---:B---3--:R-:W-:Y:S01]  /*35c0*/  FFMA R71, R42.reuse, R20, R71 ;  /* 0x000000142a477223 */ /* 0x048fe20000000047 */
[C---:B------:R-:W-:Y:S01]  /*35d0*/  FFMA R73, R42.reuse, R21, R73 ;  /* 0x000000152a497223 */ /* 0x040fe20000000049 */
[C---:B------:R-:W-:Y:S01]  /*35e0*/  FFMA R75, R42.reuse, R22, R75 ;  /* 0x000000162a4b7223 */ /* 0x040fe2000000004b */
[----:B------:R-:W1:Y:S01]  /*35f0*/  LDS.128 R24, [R48+0x4090] ;  /* 0x0040900030187984 */ /* 0x000e620000000c00 */
[----:B------:R-:W-:-:S03]  /*3600*/  FFMA R77, R42, R23, R77 ;  /* 0x000000172a4d7223 */ /* 0x000fc6000000004d */
[----:B------:R-:W2:Y:S04]  /*3610*/  LDS.128 R28, [R48+0x40a0] ;  /* 0x0040a000301c7984 */ /* 0x000ea80000000c00 */
        /* <DEDUP_REMOVED lines=19> */
[----:B------:R-:W2:Y:S01]  /*3750*/  LDS.128 R32, [R48+0x40e0] ;  /* 0x0040e00030207984 */ /* 0x000ea20000000c00 */
        /* <DEDUP_REMOVED lines=11> */
[----:B------:R-:W-:-:S07]  /*3810*/  FFMA R84, R42, R35, R84 ;  /* 0x000000232a547223 */ /* 0x000fce0000000054 */
.L_x_132:
[----:B------:R-:W-:Y:S05]  /*3820*/  BSYNC.RECONVERGENT B2 ;  /* 0x0000000000027941 */ /* 0x000fea0003800200 */
.L_x_131:
[----:B------:R-:W-:-:S04]  /*3830*/  IADD3 R43, PT, PT, R43, 0x1, RZ ;  /* 0x000000012b2b7810 */ /* 0x000fc80007ffe0ff */
[----:B------:R-:W-:-:S13]  /*3840*/  ISETP.NE.AND P0, PT, R43, 0x20, PT ;  /* 0x000000202b00780c */ /* 0x000fda0003f05270 */
[----:B------:R-:W-:Y:S05]  /*3850*/  @P0 BRA `(.L_x_133) ;  /* 0xfffffff800800947 */ /* 0x000fea000383ffff */
.L_x_110:
[----:B------:R-:W-:Y:S05]  /*3860*/  BSYNC.RECONVERGENT B1 ;  /* 0x0000000000017941 */ /* 0x000fea0003800200 */
.L_x_109:
[----:B------:R-:W-:Y:S01]  /*3870*/  IADD3 R20, PT, PT, R96, 0x1f, RZ ;  /* 0x0000001f60147810 */ /* 0x000fe20007ffe0ff */
[----:B------:R-:W-:Y:S01]  /*3880*/  BAR.SYNC.DEFER_BLOCKING 0x0 ;  /* 0x0000000000007b1d */ /* 0x000fe20000010000 */
[----:B------:R-:W-:Y:S02]  /*3890*/  IADD3 R94, PT, PT, R94, 0x1, RZ ;  /* 0x000000015e5e7810 */ /* 0x000fe40007ffe0ff */
[----:B------:R-:W-:Y:S02]  /*38a0*/  SHF.R.U32.HI R21, RZ, 0x5, R20 ;  /* 0x00000005ff157819 */ /* 0x000fe40000011614 */
[----:B------:R-:W-:Y:S02]  /*38b0*/  MOV R95, R40 ;  /* 0x00000028005f7202 */ /* 0x000fe40000000f00 */
[----:B------:R-:W-:-:S13]  /*38c0*/  ISETP.NE.AND P0, PT, R94, R21, PT ;  /* 0x000000155e00720c */ /* 0x000fda0003f05270 */
[----:B------:R-:W-:Y:S05]  /*38d0*/  @P0 BRA `(.L_x_134) ;  /* 0xffffffd000480947 */ /* 0x000fea000383ffff */
[----:B------:R-:W-:Y:S05]  /*38e0*/  BSYNC.RECONVERGENT B0 ;  /* 0x0000000000007941 */ /* 0x000fea0003800200 */
.L_x_105:
[----:B------:R-:W0:Y:S01]  /*38f0*/  S2R R20, SR_CTAID.X ;  /* 0x0000000000147919 */ /* 0x000e220000002500 */
[----:B------:R-:W-:Y:S01]  /*3900*/  FSETP.GT.AND P0, PT, R16, RZ, PT ;  /* 0x000000ff1000720b */ /* 0x000fe20003f04000 */
[----:B------:R-:W0:Y:S02]  /*3910*/  S2R R21, SR_TID.X ;  /* 0x0000000000157919 */ /* 0x000e240000002100 */
[----:B0-----:R-:W-:-:S04]  /*3920*/  LEA R25, R20, R21, 0x5 ;  /* 0x0000001514197211 */ /* 0x001fc800078e28ff */
[----:B------:R-:W-:-:S13]  /*3930*/  ISETP.GE.U32.OR P0, PT, R25, R96, !P0 ;  /* 0x000000601900720c */ /* 0x000fda0004706470 */
[----:B------:R-:W-:Y:S05]  /*3940*/  @P0 EXIT ;  /* 0x000000000000094d */ /* 0x000fea0003800000 */
[----:B------:R-:W0:Y:S01]  /*3950*/  MUFU.RCP R21, R16 ;  /* 0x0000001000157308 */ /* 0x000e220000001000 */
[----:B------:R-:W1:Y:S01]  /*3960*/  LDCU UR4, c[0x0][0x3a4] ;  /* 0x00007480ff0477ac */ /* 0x000e620008000800 */
[----:B------:R-:W-:Y:S06]  /*3970*/  BSSY.RECONVERGENT B2, `(.L_x_135) ;  /* 0x000000c000027945 */ /* 0x000fec0003800200 */
[----:B------:R-:W2:Y:S01]  /*3980*/  FCHK P0, R19, R16 ;  /* 0x0000001013007302 */ /* 0x000ea20000000000 */
[----:B0-----:R-:W-:Y:S01]  /*3990*/  FFMA R20, -R16, R21, 1 ;  /* 0x3f80000010147423 */ /* 0x001fe20000000115 */
[----:B-1----:R-:W-:-:S03]  /*39a0*/  IMAD R25, R25, UR4, RZ ;  /* 0x0000000419197c24 */ /* 0x002fc6000f8e02ff */
[----:B------:R-:W-:-:S04]  /*39b0*/  FFMA R20, R21, R20, R21 ;  /* 0x0000001415147223 */ /* 0x000fc80000000015 */
[----:B------:R-:W-:-:S04]  /*39c0*/  FFMA R21, R19, R20, RZ ;  /* 0x0000001413157223 */ /* 0x000fc800000000ff */
[----:B------:R-:W-:-:S04]  /*39d0*/  FFMA R22, -R16, R21, R19 ;  /* 0x0000001510167223 */ /* 0x000fc80000000113 */
[----:B------:R-:W-:Y:S01]  /*39e0*/  FFMA R21, R20, R22, R21 ;  /* 0x0000001614157223 */ /* 0x000fe20000000015 */
[----:B--2---:R-:W-:Y:S06]  /*39f0*/  @!P0 BRA `(.L_x_136) ;  /* 0x00000000000c8947 */ /* 0x004fec0003800000 */
[----:B------:R-:W-:-:S07]  /*3a00*/  MOV R20, 0x3a20 ;  /* 0x00003a2000147802 */ /* 0x000fce0000000f00 */
[----:B------:R-:W-:Y:S05]  /*3a10*/  CALL.REL.NOINC `($__internal_1_$__cuda_sm3x_div_rn_noftz_f32_slowpath) ;  /* 0x0000003800d47944 */ /* 0x000fea0003c00000 */
[----:B------:R-:W-:-:S07]  /*3a20*/  MOV R21, R19 ;  /* 0x0000001300157202 */ /* 0x000fce0000000f00 */
.L_x_136:
[----:B------:R-:W-:Y:S05]  /*3a30*/  BSYNC.RECONVERGENT B2 ;  /* 0x0000000000027941 */ /* 0x000fea0003800200 */
.L_x_135:
[----:B------:R-:W0:Y:S01]  /*3a40*/  LDC.64 R22, c[0x0][0x398] ;  /* 0x0000e600ff167b82 */ /* 0x000e220000000a00 */
[----:B------:R-:W1:Y:S01]  /*3a50*/  MUFU.RCP R19, R16 ;  /* 0x0000001000137308 */ /* 0x000e620000001000 */
[----:B------:R-:W-:Y:S07]  /*3a60*/  BSSY.RECONVERGENT B2, `(.L_x_137) ;  /* 0x000000d000027945 */ /* 0x000fee0003800200 */
[----:B------:R-:W2:Y:S01]  /*3a70*/  FCHK P0, R14, R16 ;  /* 0x000000100e007302 */ /* 0x000ea20000000000 */
[----:B-1----:R-:W-:-:S04]  /*3a80*/  FFMA R20, -R16, R19, 1 ;  /* 0x3f80000010147423 */ /* 0x002fc80000000113 */
[----:B------:R-:W-:Y:S01]  /*3a90*/  FFMA R24, R19, R20, R19 ;  /* 0x0000001413187223 */ /* 0x000fe20000000013 */
[----:B0-----:R-:W-:-:S04]  /*3aa0*/  IMAD.WIDE R22, R25, 0x4, R22 ;  /* 0x0000000419167825 */ /* 0x001fc800078e0216 */
[----:B------:R-:W-:Y:S01]  /*3ab0*/  FFMA R19, R14, R24, RZ ;  /* 0x000000180e137223 */ /* 0x000fe200000000ff */
[----:B------:R0:W-:Y:S03]  /*3ac0*/  STG.E desc[UR6][R22.64], R21 ;  /* 0x0000001516007986 */ /* 0x0001e6000c101906 */
[----:B------:R-:W-:-:S04]  /*3ad0*/  FFMA R20, -R16, R19, R14 ;  /* 0x0000001310147223 */ /* 0x000fc8000000010e */
[----:B------:R-:W-:Y:S01]  /*3ae0*/  FFMA R19, R24, R20, R19 ;  /* 0x0000001418137223 */ /* 0x000fe20000000013 */
[----:B--2---:R-:W-:Y:S06]  /*3af0*/  @!P0 BRA `(.L_x_138) ;  /* 0x00000000000c8947 */ /* 0x004fec0003800000 */
[----:B------:R-:W-:Y:S02]  /*3b00*/  MOV R19, R14 ;  /* 0x0000000e00137202 */ /* 0x000fe40000000f00 */
[----:B------:R-:W-:-:S07]  /*3b10*/  MOV R20, 0x3b30 ;  /* 0x00003b3000147802 */ /* 0x000fce0000000f00 */
[----:B0-----:R-:W-:Y:S05]  /*3b20*/  CALL.REL.NOINC `($__internal_1_$__cuda_sm3x_div_rn_noftz_f32_slowpath) ;  /* 0x0000003800907944 */ /* 0x001fea0003c00000 */
.L_x_138:
[----:B------:R-:W-:Y:S05]  /*3b30*/  BSYNC.RECONVERGENT B2 ;  /* 0x0000000000027941 */ /* 0x000fea0003800200 */
.L_x_137:
[----:B0-----:R-:W0:Y:S01]  /*3b40*/  MUFU.RCP R21, R16 ;  /* 0x0000001000157308 */ /* 0x001e220000001000 */
[----:B------:R1:W-:Y:S01]  /*3b50*/  STG.E desc[UR6][R22.64+0x4], R19 ;  /* 0x0000041316007986 */ /* 0x0003e2000c101906 */
[----:B------:R-:W-:Y:S06]  /*3b60*/  BSSY.RECONVERGENT B2, `(.L_x_139) ;  /* 0x000000c000027945 */ /* 0x000fec0003800200 */
[----:B------:R-:W2:Y:S01]  /*3b70*/  FCHK P0, R17, R16 ;  /* 0x0000001011007302 */ /* 0x000ea20000000000 */
[----:B0-----:R-:W-:-:S04]  /*3b80*/  FFMA R14, -R16, R21, 1 ;  /* 0x3f800000100e7423 */ /* 0x001fc80000000115 */
[----:B------:R-:W-:-:S04]  /*3b90*/  FFMA R25, R21, R14, R21 ;  /* 0x0000000e15197223 */ /* 0x000fc80000000015 */
[----:B------:R-:W-:-:S04]  /*3ba0*/  FFMA R14, R17, R25, RZ ;  /* 0x00000019110e7223 */ /* 0x000fc800000000ff */
[----:B------:R-:W-:-:S04]  /*3bb0*/  FFMA R21, -R16, R14, R17 ;  /* 0x0000000e10157223 */ /* 0x000fc80000000111 */
[----:B------:R-:W-:Y:S01]  /*3bc0*/  FFMA R21, R25, R21, R14 ;  /* 0x0000001519157223 */ /* 0x000fe2000000000e */
[----:B-12---:R-:W-:Y:S06]  /*3bd0*/  @!P0 BRA `(.L_x_140) ;  /* 0x0000000000108947 */ /* 0x006fec0003800000 */
[----:B------:R-:W-:Y:S02]  /*3be0*/  MOV R19, R17 ;  /* 0x0000001100137202 */ /* 0x000fe40000000f00 */
[----:B------:R-:W-:-:S07]  /*3bf0*/  MOV R20, 0x3c10 ;  /* 0x00003c1000147802 */ /* 0x000fce0000000f00 */
[----:B------:R-:W-:Y:S05]  /*3c00*/  CALL.REL.NOINC `($__internal_1_$__cuda_sm3x_div_rn_noftz_f32_slowpath) ;  /* 0x0000003800587944 */ /* 0x000fea0003c00000 */
[----:B------:R-:W-:-:S07]  /*3c10*/  MOV R21, R19 ;  /* 0x0000001300157202 */ /* 0x000fce0000000f00 */
.L_x_140:
[----:B------:R-:W-:Y:S05]  /*3c20*/  BSYNC.RECONVERGENT B2 ;  /* 0x0000000000027941 */ /* 0x000fea0003800200 */
.L_x_139:
[----:B------:R-:W0:Y:S01]  /*3c30*/  MUFU.RCP R17, R16 ;  /* 0x0000001000117308 */ /* 0x000e220000001000 */
        /* <DEDUP_REMOVED lines=13> */
.L_x_142:
[----:B------:R-:W-:Y:S05]  /*3d10*/  BSYNC.RECONVERGENT B2 ;  /* 0x0000000000027941 */ /* 0x000fea0003800200 */
.L_x_141:
        /* <DEDUP_REMOVED lines=13> */
.L_x_144:
[----:B------:R-:W-:Y:S05]  /*3df0*/  BSYNC.RECONVERGENT B2 ;  /* 0x0000000000027941 */ /* 0x000fea0003800200 */
.L_x_143:
        /* <DEDUP_REMOVED lines=14> */
.L_x_146:
[----:B------:R-:W-:Y:S05]  /*3ee0*/  BSYNC.RECONVERGENT B2 ;  /* 0x0000000000027941 */ /* 0x000fea0003800200 */
.L_x_145:
        /* <DEDUP_REMOVED lines=14> */
.L_x_148:
[----:B------:R-:W-:Y:S05]  /*3fd0*/  BSYNC.RECONVERGENT B2 ;  /* 0x0000000000027941 */ /* 0x000fea0003800200 */
.L_x_147:
        /* <DEDUP_REMOVED lines=14> */
.L_x_150:
[----:B------:R-:W-:Y:S05]  /*40c0*/  BSYNC.RECONVERGENT B2 ;  /* 0x0000000000027941 */ /* 0x000fea0003800200 */
.L_x_149:
        /* <DEDUP_REMOVED lines=14> */
.L_x_152:
[----:B------:R-:W-:Y:S05]  /*41b0*/  BSYNC.RECONVERGENT B2 ;  /* 0x0000000000027941 */ /* 0x000fea0003800200 */
.L_x_151:
        /* <DEDUP_REMOVED lines=14> */
.L_x_154:
[----:B------:R-:W-:Y:S05]  /*42a0*/  BSYNC.RECONVERGENT B2 ;  /* 0x0000000000027941 */ /* 0x000fea0003800200 */
.L_x_153:
        /* <DEDUP_REMOVED lines=14> */
.L_x_156:
[----:B------:R-:W-:Y:S05]  /*4390*/  BSYNC.RECONVERGENT B2 ;  /* 0x0000000000027941 */ /* 0x000fea0003800200 */
.L_x_155:
        /* <DEDUP_REMOVED lines=14> */
.L_x_158:
[----:B------:R-:W-:Y:S05]  /*4480*/  BSYNC.RECONVERGENT B2 ;  /* 0x0000000000027941 */ /* 0x000fea0003800200 */
.L_x_157:
        /* <DEDUP_REMOVED lines=14> */
.L_x_160:
[----:B------:R-:W-:Y:S05]  /*4570*/  BSYNC.RECONVERGENT B2 ;  /* 0x0000000000027941 */ /* 0x000fea0003800200 */
.L_x_159:
        /* <DEDUP_REMOVED lines=14> */
.L_x_162:
[----:B------:R-:W-:Y:S05]  /*4660*/  BSYNC.RECONVERGENT B2 ;  /* 0x0000000000027941 */ /* 0x000fea0003800200 */
.L_x_161:
        /* <DEDUP_REMOVED lines=14> */
.L_x_164:
[----:B------:R-:W-:Y:S05]  /*4750*/  BSYNC.RECONVERGENT B2 ;  /* 0x0000000000027941 */ /* 0x000fea0003800200 */
.L_x_163:
        /* <DEDUP_REMOVED lines=14> */
.L_x_166:
[----:B------:R-:W-:Y:S05]  /*4840*/  BSYNC.RECONVERGENT B2 ;  /* 0x0000000000027941 */ /* 0x000fea0003800200 */
.L_x_165:
        /* <DEDUP_REMOVED lines=14> */
.L_x_168:
[----:B------:R-:W-:Y:S05]  /*4930*/  BSYNC.RECONVERGENT B2 ;  /* 0x0000000000027941 */ /* 0x000fea0003800200 */
.L_x_167:
        /* <DEDUP_REMOVED lines=14> */
.L_x_170:
[----:B------:R-:W-:Y:S05]  /*4a20*/  BSYNC.RECONVERGENT B2 ;  /* 0x0000000000027941 */ /* 0x000fea0003800200 */
.L_x_169:
        /* <DEDUP_REMOVED lines=14> */
.L_x_172:
[----:B------:R-:W-:Y:S05]  /*4b10*/  BSYNC.RECONVERGENT B2 ;  /* 0x0000000000027941 */ /* 0x000fea0003800200 */
.L_x_171:
        /* <DEDUP_REMOVED lines=14> */
.L_x_174:
[----:B------:R-:W-:Y:S05]  /*4c00*/  BSYNC.RECONVERGENT B2 ;  /* 0x0000000000027941 */ /* 0x000fea0003800200 */
.L_x_173:
        /* <DEDUP_REMOVED lines=14> */
.L_x_176:
[----:B------:R-:W-:Y:S05]  /*4cf0*/  BSYNC.RECONVERGENT B2 ;  /* 0x0000000000027941 */ /* 0x000fea0003800200 */
.L_x_175:
        /* <DEDUP_REMOVED lines=14> */
.L_x_178:
[----:B------:R-:W-:Y:S05]  /*4de0*/  BSYNC.RECONVERGENT B2 ;  /* 0x0000000000027941 */ /* 0x000fea0003800200 */
.L_x_177:
        /* <DEDUP_REMOVED lines=14> */
.L_x_180:
[----:B------:R-:W-:Y:S05]  /*4ed0*/  BSYNC.RECONVERGENT B2 ;  /* 0x0000000000027941 */ /* 0x000fea0003800200 */
.L_x_179:
        /* <DEDUP_REMOVED lines=14> */
.L_x_182:
[----:B------:R-:W-:Y:S05]  /*4fc0*/  BSYNC.RECONVERGENT B2 ;  /* 0x0000000000027941 */ /* 0x000fea0003800200 */
.L_x_181:
        /* <DEDUP_REMOVED lines=14> */
.L_x_184:
[----:B------:R-:W-:Y:S05]  /*50b0*/  BSYNC.RECONVERGENT B2 ;  /* 0x0000000000027941 */ /* 0x000fea0003800200 */
.L_x_183:
        /* <DEDUP_REMOVED lines=14> */
.L_x_186:
[----:B------:R-:W-:Y:S05]  /*51a0*/  BSYNC.RECONVERGENT B2 ;  /* 0x0000000000027941 */ /* 0x000fea0003800200 */
.L_x_185:
        /* <DEDUP_REMOVED lines=14> */
.L_x_188:
[----:B------:R-:W-:Y:S05]  /*5290*/  BSYNC.RECONVERGENT B2 ;  /* 0x0000000000027941 */ /* 0x000fea0003800200 */
.L_x_187:
        /* <DEDUP_REMOVED lines=14> */
.L_x_190:
[----:B------:R-:W-:Y:S05]  /*5380*/  BSYNC.RECONVERGENT B2 ;  /* 0x0000000000027941 */ /* 0x000fea0003800200 */
.L_x_189:
        /* <DEDUP_REMOVED lines=14> */
.L_x_192:
[----:B------:R-:W-:Y:S05]  /*5470*/  BSYNC.RECONVERGENT B2 ;  /* 0x0000000000027941 */ /* 0x000fea0003800200 */
.L_x_191:
        /* <DEDUP_REMOVED lines=14> */
.L_x_194:
[----:B------:R-:W-:Y:S05]  /*5560*/  BSYNC.RECONVERGENT B2 ;  /* 0x0000000000027941 */ /* 0x000fea0003800200 */
.L_x_193:
        /* <DEDUP_REMOVED lines=14> */
.L_x_196:
[----:B------:R-:W-:Y:S05]  /*5650*/  BSYNC.RECONVERGENT B2 ;  /* 0x0000000000027941 */ /* 0x000fea0003800200 */
.L_x_195:
        /* <DEDUP_REMOVED lines=14> */
.L_x_198:
[----:B------:R-:W-:Y:S05]  /*5740*/  BSYNC.RECONVERGENT B2 ;  /* 0x0000000000027941 */ /* 0x000fea0003800200 */
.L_x_197:
        /* <DEDUP_REMOVED lines=14> */
.L_x_200:
[----:B------:R-:W-:Y:S05]  /*5830*/  BSYNC.RECONVERGENT B2 ;  /* 0x0000000000027941 */ /* 0x000fea0003800200 */
.L_x_199:
        /* <DEDUP_REMOVED lines=14> */
.L_x_202:
[----:B------:R-:W-:Y:S05]  /*5920*/  BSYNC.RECONVERGENT B2 ;  /* 0x0000000000027941 */ /* 0x000fea0003800200 */
.L_x_201:
        /* <DEDUP_REMOVED lines=14> */
.L_x_204:
[----:B------:R-:W-:Y:S05]  /*5a10*/  BSYNC.RECONVERGENT B2 ;  /* 0x0000000000027941 */ /* 0x000fea0003800200 */
.L_x_203:
        /* <DEDUP_REMOVED lines=14> */
.L_x_206:
[----:B------:R-:W-:Y:S05]  /*5b00*/  BSYNC.RECONVERGENT B2 ;  /* 0x0000000000027941 */ /* 0x000fea0003800200 */
.L_x_205:
        /* <DEDUP_REMOVED lines=14> */
.L_x_208:
[----:B------:R-:W-:Y:S05]  /*5bf0*/  BSYNC.RECONVERGENT B2 ;  /* 0x0000000000027941 */ /* 0x000fea0003800200 */
.L_x_207:
        /* <DEDUP_REMOVED lines=14> */
.L_x_210:
[----:B------:R-:W-:Y:S05]  /*5ce0*/  BSYNC.RECONVERGENT B2 ;  /* 0x0000000000027941 */ /* 0x000fea0003800200 */
.L_x_209:
        /* <DEDUP_REMOVED lines=14> */
.L_x_212:
[----:B------:R-:W-:Y:S05]  /*5dd0*/  BSYNC.RECONVERGENT B2 ;  /* 0x0000000000027941 */ /* 0x000fea0003800200 */
.L_x_211:
        /* <DEDUP_REMOVED lines=14> */
.L_x_214:
[----:B------:R-:W-:Y:S05]  /*5ec0*/  BSYNC.RECONVERGENT B2 ;  /* 0x0000000000027941 */ /* 0x000fea0003800200 */
.L_x_213:
        /* <DEDUP_REMOVED lines=14> */
.L_x_216:
[----:B------:R-:W-:Y:S05]  /*5fb0*/  BSYNC.RECONVERGENT B2 ;  /* 0x0000000000027941 */ /* 0x000fea0003800200 */
.L_x_215:
        /* <DEDUP_REMOVED lines=14> */
.L_x_218:
[----:B------:R-:W-:Y:S05]  /*60a0*/  BSYNC.RECONVERGENT B2 ;  /* 0x0000000000027941 */ /* 0x000fea0003800200 */
.L_x_217:
        /* <DEDUP_REMOVED lines=14> */
.L_x_220:
[----:B------:R-:W-:Y:S05]  /*6190*/  BSYNC.RECONVERGENT B2 ;  /* 0x0000000000027941 */ /* 0x000fea0003800200 */
.L_x_219:
        /* <DEDUP_REMOVED lines=14> */
.L_x_222:
[----:B------:R-:W-:Y:S05]  /*6280*/  BSYNC.RECONVERGENT B2 ;  /* 0x0000000000027941 */ /* 0x000fea0003800200 */
.L_x_221:
        /* <DEDUP_REMOVED lines=14> */
.L_x_224:
[----:B------:R-:W-:Y:S05]  /*6370*/  BSYNC.RECONVERGENT B2 ;  /* 0x0000000000027941 */ /* 0x000fea0003800200 */
.L_x_223:
        /* <DEDUP_REMOVED lines=14> */
.L_x_226:
[----:B------:R-:W-:Y:S05]  /*6460*/  BSYNC.RECONVERGENT B2 ;  /* 0x0000000000027941 */ /* 0x000fea0003800200 */
.L_x_225:
        /* <DEDUP_REMOVED lines=14> */
.L_x_228:
[----:B------:R-:W-:Y:S05]  /*6550*/  BSYNC.RECONVERGENT B2 ;  /* 0x0000000000027941 */ /* 0x000fea0003800200 */
.L_x_227:
        /* <DEDUP_REMOVED lines=14> */
.L_x_230:
[----:B------:R-:W-:Y:S05]  /*6640*/  BSYNC.RECONVERGENT B2 ;  /* 0x0000000000027941 */ /* 0x000fea0003800200 */
.L_x_229:
        /* <DEDUP_REMOVED lines=14> */
.L_x_232:
[----:B------:R-:W-:Y:S05]  /*6730*/  BSYNC.RECONVERGENT B2 ;  /* 0x0000000000027941 */ /* 0x000fea0003800200 */
.L_x_231:
        /* <DEDUP_REMOVED lines=14> */
.L_x_234:
[----:B------:R-:W-:Y:S05]  /*6820*/  BSYNC.RECONVERGENT B2 ;  /* 0x0000000000027941 */ /* 0x000fea0003800200 */
.L_x_233:
        /* <DEDUP_REMOVED lines=14> */
.L_x_236:
[----:B------:R-:W-:Y:S05]  /*6910*/  BSYNC.RECONVERGENT B2 ;  /* 0x0000000000027941 */ /* 0x000fea0003800200 */
.L_x_235:
        /* <DEDUP_REMOVED lines=14> */
.L_x_238:
[----:B------:R-:W-:Y:S05]  /*6a00*/  BSYNC.RECONVERGENT B2 ;  /* 0x0000000000027941 */ /* 0x000fea0003800200 */
.L_x_237:
        /* <DEDUP_REMOVED lines=14> */
.L_x_240:
[----:B------:R-:W-:Y:S05]  /*6af0*/  BSYNC.RECONVERGENT B2 ;  /* 0x0000000000027941 */ /* 0x000fea0003800200 */
.L_x_239:
        /* <DEDUP_REMOVED lines=14> */
.L_x_242:
[----:B------:R-:W-:Y:S05]  /*6be0*/  BSYNC.RECONVERGENT B2 ;  /* 0x0000000000027941 */ /* 0x000fea0003800200 */
.L_x_241:
        /* <DEDUP_REMOVED lines=14> */
.L_x_244:
[----:B------:R-:W-:Y:S05]  /*6cd0*/  BSYNC.RECONVERGENT B2 ;  /* 0x0000000000027941 */ /* 0x000fea0003800200 */
.L_x_243:
        /* <DEDUP_REMOVED lines=14> */
.L_x_246:
[----:B------:R-:W-:Y:S05]  /*6dc0*/  BSYNC.RECONVERGENT B2 ;  /* 0x0000000000027941 */ /* 0x000fea0003800200 */
.L_x_245:
        /* <DEDUP_REMOVED lines=14> */
.L_x_248:
[----:B------:R-:W-:Y:S05]  /*6eb0*/  BSYNC.RECONVERGENT B2 ;  /* 0x0000000000027941 */ /* 0x000fea0003800200 */
.L_x_247:
        /* <DEDUP_REMOVED lines=14> */
.L_x_250:
[----:B------:R-:W-:Y:S05]  /*6fa0*/  BSYNC.RECONVERGENT B2 ;  /* 0x0000000000027941 */ /* 0x000fea0003800200 */
.L_x_249:
        /* <DEDUP_REMOVED lines=14> */
.L_x_252:
[----:B------:R-:W-:Y:S05]  /*7090*/  BSYNC.RECONVERGENT B2 ;  /* 0x0000000000027941 */ /* 0x000fea0003800200 */
.L_x_251:
        /* <DEDUP_REMOVED lines=14> */
.L_x_254:
[----:B------:R-:W-:Y:S05]  /*7180*/  BSYNC.RECONVERGENT B2 ;  /* 0x0000000000027941 */ /* 0x000fea0003800200 */
.L_x_253:
        /* <DEDUP_REMOVED lines=14> */
.L_x_256:
[----:B------:R-:W-:Y:S05]  /*7270*/  BSYNC.RECONVERGENT B2 ;  /* 0x0000000000027941 */ /* 0x000fea0003800200 */
.L_x_255:
        /* <DEDUP_REMOVED lines=14> */
.L_x_258:
[----:B------:R-:W-:Y:S05]  /*7360*/  BSYNC.RECONVERGENT B2 ;  /* 0x0000000000027941 */ /* 0x000fea0003800200 */
.L_x_257:
        /* <DEDUP_REMOVED lines=14> */
.L_x_260:
[----:B------:R-:W-:Y:S05]  /*7450*/  BSYNC.RECONVERGENT B2 ;  /* 0x0000000000027941 */ /* 0x000fea0003800200 */
.L_x_259:
        /* <DEDUP_REMOVED lines=14> */
.L_x_262:
[----:B------:R-:W-:Y:S05]  /*7540*/  BSYNC.RECONVERGENT B2 ;  /* 0x0000000000027941 */ /* 0x000fea0003800200 */
.L_x_261:
[----:B------:R-:W-:Y:S01]  /*7550*/  STG.E desc[UR6][R22.64+0xfc], R3 ;  /* 0x0000fc0316007986 */ /* 0x000fe2000c101906 */
[----:B------:R-:W-:Y:S05]  /*7560*/  EXIT ;  /* 0x000000000000794d */ /* 0x000fea0003800000 */
        .weak           $__internal_1_$__cuda_sm3x_div_rn_noftz_f32_slowpath
        .type           $__internal_1_$__cuda_sm3x_div_rn_noftz_f32_slowpath,@function
        .size           $__internal_1_$__cuda_sm3x_div_rn_noftz_f32_slowpath,(.L_x_276 - $__internal_1_$__cuda_sm3x_div_rn_noftz_f32_slowpath)
$__internal_1_$__cuda_sm3x_div_rn_noftz_f32_slowpath:
        /* <DEDUP_REMOVED lines=35> */
.L_x_264:
[----:B------:R-:W-:Y:S01]  /*77a0*/  LEA R27, R31, 0xc0800000, 0x17 ;  /* 0xc08000001f1b7811 */ /* 0x000fe200078eb8ff */
[----:B------:R-:W-:Y:S03]  /*77b0*/  BSSY.RECONVERGENT B1, `(.L_x_269) ;  /* 0x0000036000017945 */ /* 0x000fe60003800200 */
[----:B------:R-:W-:Y:S02]  /*77c0*/  IADD3 R27, PT, PT, -R27, R24, RZ ;  /* 0x000000181b1b7210 */ /* 0x000fe40007ffe1ff */
[----:B------:R-:W-:Y:S02]  /*77d0*/  IADD3 R24, PT, PT, R29, -0x7f, RZ ;  /* 0xffffff811d187810 */ /* 0x000fe40007ffe0ff */
[----:B------:R-:W0:Y:S01]  /*77e0*/  MUFU.RCP R26, R27 ;  /* 0x0000001b001a7308 */ /* 0x000e220000001000 */
[----:B------:R-:W-:Y:S02]  /*77f0*/  FADD.FTZ R28, -R27, -RZ ;  /* 0x800000ff1b1c7221 */ /* 0x000fe40000010100 */
[----:B------:R-:W-:-:S02]  /*7800*/  IMAD R19, R24, -0x800000, R19 ;  /* 0xff80000018137824 */ /* 0x000fc400078e0213 */
        /* <DEDUP_REMOVED lines=22> */
[CCC-:B------:R-:W-:Y:S01]  /*7970*/  FFMA.RZ R21, R33.reuse, R29.reuse, R30.reuse ;  /* 0x0000001d21157223 */ /* 0x1c0fe2000000c01e */
[C---:B------:R-:W-:Y:S01]  /*7980*/  IADD3 R27, PT, PT, R28.reuse, 0x20, RZ ;  /* 0x000000201c1b7810 */ /* 0x040fe20007ffe0ff */
[-CC-:B------:R-:W-:Y:S01]  /*7990*/  FFMA.RM R24, R33, R29.reuse, R30.reuse ;  /* 0x0000001d21187223 */ /* 0x180fe2000000401e */
[C---:B------:R-:W-:Y:S02]  /*79a0*/  ISETP.NE.AND P2, PT, R28.reuse, RZ, PT ;  /* 0x000000ff1c00720c */ /* 0x040fe40003f45270 */
[----:B------:R-:W-:Y:S01]  /*79b0*/  LOP3.LUT R26, R21, 0x7fffff, RZ, 0xc0, !PT ;  /* 0x007fffff151a7812 */ /* 0x000fe200078ec0ff */
[----:B------:R-:W-:Y:S01]  /*79c0*/  FFMA.RP R21, R33, R29, R30 ;  /* 0x0000001d21157223 */ /* 0x000fe2000000801e */
[----:B------:R-:W-:Y:S02]  /*79d0*/  ISETP.NE.AND P1, PT, R28, RZ, PT ;  /* 0x000000ff1c00720c */ /* 0x000fe40003f25270 */
[----:B------:R-:W-:Y:S02]  /*79e0*/  LOP3.LUT R26, R26, 0x800000, RZ, 0xfc, !PT ;  /* 0x008000001a1a7812 */ /* 0x000fe400078efcff */
[----:B------:R-:W-:-:S02]  /*79f0*/  IADD3 R28, PT, PT, -R28, RZ, RZ ;  /* 0x000000ff1c1c7210 */ /* 0x000fc40007ffe1ff */
[----:B------:R-:W-:Y:S02]  /*7a00*/  SHF.L.U32 R27, R26, R27, RZ ;  /* 0x0000001b1a1b7219 */ /* 0x000fe400000006ff */
[----:B------:R-:W-:Y:S02]  /*7a10*/  FSETP.NEU.FTZ.AND P0, PT, R21, R24, PT ;  /* 0x000000181500720b */ /* 0x000fe40003f1d000 */
[----:B------:R-:W-:Y:S02]  /*7a20*/  SEL R21, R28, RZ, P2 ;  /* 0x000000ff1c157207 */ /* 0x000fe40001000000 */
[----:B------:R-:W-:Y:S02]  /*7a30*/  ISETP.NE.AND P1, PT, R27, RZ, P1 ;  /* 0x000000ff1b00720c */ /* 0x000fe40000f25270 */
[----:B------:R-:W-:Y:S02]  /*7a40*/  SHF.R.U32.HI R21, RZ, R21, R26 ;  /* 0x00000015ff157219 */ /* 0x000fe4000001161a */
[----:B------:R-:W-:-:S02]  /*7a50*/  PLOP3.LUT P0, PT, P0, P1, PT, 0xf8, 0x8f ;  /* 0x00000000008f781c */ /* 0x000fc40000703f70 */
[----:B------:R-:W-:Y:S02]  /*7a60*/  SHF.R.U32.HI R27, RZ, 0x1, R21 ;  /* 0x00000001ff1b7819 */ /* 0x000fe40000011615 */
[----:B------:R-:W-:-:S04]  /*7a70*/  SEL R24, RZ, 0x1, !P0 ;  /* 0x00000001ff187807 */ /* 0x000fc80004000000 */
[----:B------:R-:W-:-:S04]  /*7a80*/  LOP3.LUT R24, R24, 0x1, R27, 0xf8, !PT ;  /* 0x0000000118187812 */ /* 0x000fc800078ef81b */
[----:B------:R-:W-:-:S04]  /*7a90*/  LOP3.LUT R24, R24, R21, RZ, 0xc0, !PT ;  /* 0x0000001518187212 */ /* 0x000fc800078ec0ff */
[----:B------:R-:W-:-:S04]  /*7aa0*/  IADD3 R24, PT, PT, R27, R24, RZ ;  /* 0x000000181b187210 */ /* 0x000fc80007ffe0ff */
[----:B------:R-:W-:Y:S01]  /*7ab0*/  LOP3.LUT R19, R24, R19, RZ, 0xfc, !PT ;  /* 0x0000001318137212 */ /* 0x000fe200078efcff */
[----:B------:R-:W-:Y:S06]  /*7ac0*/  BRA `(.L_x_272) ;  /* 0x0000000000107947 */ /* 0x000fec0003800000 */
.L_x_271:
[----:B------:R-:W-:-:S04]  /*7ad0*/  LOP3.LUT R19, R19, 0x80000000, RZ, 0xc0, !PT ;  /* 0x8000000013137812 */ /* 0x000fc800078ec0ff */
[----:B------:R-:W-:Y:S01]  /*7ae0*/  LOP3.LUT R19, R19, 0x7f800000, RZ, 0xfc, !PT ;  /* 0x7f80000013137812 */ /* 0x000fe200078efcff */
[----:B------:R-:W-:Y:S06]  /*7af0*/  BRA `(.L_x_272) ;  /* 0x0000000000047947 */ /* 0x000fec0003800000 */
.L_x_270:
[----:B------:R-:W-:-:S07]  /*7b00*/  LEA R19, R26, R19, 0x17 ;  /* 0x000000131a137211 */ /* 0x000fce00078eb8ff */
.L_x_272:
[----:B------:R-:W-:Y:S05]  /*7b10*/  BSYNC.RECONVERGENT B1 ;  /* 0x0000000000017941 */ /* 0x000fea0003800200 */
.L_x_269:
[----:B------:R-:W-:Y:S05]  /*7b20*/  BRA `(.L_x_273) ;  /* 0x0000000000207947 */ /* 0x000fea0003800000 */
.L_x_268:
[----:B------:R-:W-:-:S04]  /*7b30*/  LOP3.LUT R19, R24, 0x80000000, R19, 0x48, !PT ;  /* 0x8000000018137812 */ /* 0x000fc800078e4813 */
[----:B------:R-:W-:Y:S01]  /*7b40*/  LOP3.LUT R19, R19, 0x7f800000, RZ, 0xfc, !PT ;  /* 0x7f80000013137812 */ /* 0x000fe200078efcff */
[----:B------:R-:W-:Y:S06]  /*7b50*/  BRA `(.L_x_273) ;  /* 0x0000000000147947 */ /* 0x000fec0003800000 */
.L_x_267:
[----:B------:R-:W-:Y:S01]  /*7b60*/  LOP3.LUT R19, R24, 0x80000000, R19, 0x48, !PT ;  /* 0x8000000018137812 */ /* 0x000fe200078e4813 */
[----:B------:R-:W-:Y:S06]  /*7b70*/  BRA `(.L_x_273) ;  /* 0x00000000000c7947 */ /* 0x000fec0003800000 */
.L_x_266:
[----:B------:R-:W0:Y:S01]  /*7b80*/  MUFU.RSQ R19, -QNAN ;  /* 0xffc0000000137908 */ /* 0x000e220000001400 */
[----:B------:R-:W-:Y:S05]  /*7b90*/  BRA `(.L_x_273) ;  /* 0x0000000000047947 */ /* 0x000fea0003800000 */
.L_x_265:
[----:B------:R-:W-:-:S07]  /*7ba0*/  FADD.FTZ R19, R19, R16 ;  /* 0x0000001013137221 */ /* 0x000fce0000010000 */
.L_x_273:
[----:B------:R-:W-:Y:S05]  /*7bb0*/  BSYNC.RECONVERGENT B0 ;  /* 0x0000000000007941 */ /* 0x000fea0003800200 */
.L_x_263:
[----:B------:R-:W-:-:S04]  /*7bc0*/  HFMA2 R21, -RZ, RZ, 0, 0 ;  /* 0x00000000ff157431 */ /* 0x000fc800000001ff */
[----:B0-----:R-:W-:Y:S05]  /*7bd0*/  RET.REL.NODEC R20 `(_Z22flash_attention_kernelPKfS0_S0_Pfiif) ;  /* 0xffffff8414087950 */ /* 0x001fea0003c3ffff */
.L_x_274:
        /* <DEDUP_REMOVED lines=10> */
.L_x_276:


//--------------------- .nv.shared._Z22naive_attention_kernelPKfS0_S0_PfS1_iif --------------------------
	.section	.nv.shared._Z22naive_attention_kernelPKfS0_S0_PfS1_iif,"aw",@nobits
	.sectionflags	@""
	.align	16
	.zero		1024


//--------------------- .nv.shared.reserved.0     --------------------------
	.section	.nv.shared.reserved.0,"aw",@nobits
	.weak		__nv_reservedSMEM_offset_0_alias
	.size		__nv_reservedSMEM_offset_0_alias, 0, 64
	.other		__nv_reservedSMEM_offset_0_alias,@"STO_CUDA_RESERVED_SHARED STV_DEFAULT"
__nv_reservedSMEM_offset_0_alias:
	.zero		0
	.zero		64


//--------------------- .nv.shared._Z22flash_attention_kernelPKfS0_S0_Pfiif --------------------------
	.section	.nv.shared._Z22flash_attention_kernelPKfS0_S0_Pfiif,"aw",@nobits
	.sectionflags	@""
	.align	16
	.zero		1024


//--------------------- .nv.constant0._Z22naive_attention_kernelPKfS0_S0_PfS1_iif --------------------------
	.section	.nv.constant0._Z22naive_attention_kernelPKfS0_S0_PfS1_iif,"a",@progbits
	.sectionflags	@""
	.align	4
.nv.constant0._Z22naive_attention_kernelPKfS0_S0_PfS1_iif:
	.zero		948


//--------------------- .nv.constant0._Z22flash_attention_kernelPKfS0_S0_Pfiif --------------------------
	.section	.nv.constant0._Z22flash_attention_kernelPKfS0_S0_Pfiif,"a",@progbits
	.sectionflags	@""
	.align	4
.nv.constant0._Z22flash_attention_kernelPKfS0_S0_Pfiif:
	.zero		940


//--------------------- SYMBOLS --------------------------

	.type		.nv.reservedSmem.offset0,@object
	.size		.nv.reservedSmem.offset0,0x4
	.type		.nv.reservedSmem.cap,@object
	.size		.nv.reservedSmem.cap,0x4
